//
// Generated by NVIDIA NVVM Compiler
//
// Compiler Build ID: CL-36424714
// Cuda compilation tools, release 13.0, V13.0.88
// Based on NVVM 20.0.0
//

.version 9.0
.target sm_100
.address_size 64

	// .globl	_Z13render_kernelP6uchar4iiPK6Spherei7float3_S4_f

.visible .entry _Z13render_kernelP6uchar4iiPK6Spherei7float3_S4_f(
	.param .u64 .ptr .align 1 _Z13render_kernelP6uchar4iiPK6Spherei7float3_S4_f_param_0,
	.param .u32 _Z13render_kernelP6uchar4iiPK6Spherei7float3_S4_f_param_1,
	.param .u32 _Z13render_kernelP6uchar4iiPK6Spherei7float3_S4_f_param_2,
	.param .u64 .ptr .align 1 _Z13render_kernelP6uchar4iiPK6Spherei7float3_S4_f_param_3,
	.param .u32 _Z13render_kernelP6uchar4iiPK6Spherei7float3_S4_f_param_4,
	.param .align 4 .b8 _Z13render_kernelP6uchar4iiPK6Spherei7float3_S4_f_param_5[12],
	.param .align 4 .b8 _Z13render_kernelP6uchar4iiPK6Spherei7float3_S4_f_param_6[12],
	.param .f32 _Z13render_kernelP6uchar4iiPK6Spherei7float3_S4_f_param_7
)
{
	.reg .pred 	%p<46>;
	.reg .b16 	%rs<2>;
	.reg .b32 	%r<62>;
	.reg .b32 	%f<323>;
	.reg .b64 	%rd<17>;

	ld.param.f32 	%f108, [_Z13render_kernelP6uchar4iiPK6Spherei7float3_S4_f_param_6+8];
	ld.param.f32 	%f107, [_Z13render_kernelP6uchar4iiPK6Spherei7float3_S4_f_param_6+4];
	ld.param.f32 	%f106, [_Z13render_kernelP6uchar4iiPK6Spherei7float3_S4_f_param_6];
	ld.param.u64 	%rd7, [_Z13render_kernelP6uchar4iiPK6Spherei7float3_S4_f_param_0];
	ld.param.f32 	%f1, [_Z13render_kernelP6uchar4iiPK6Spherei7float3_S4_f_param_5];
	ld.param.f32 	%f2, [_Z13render_kernelP6uchar4iiPK6Spherei7float3_S4_f_param_5+4];
	ld.param.f32 	%f3, [_Z13render_kernelP6uchar4iiPK6Spherei7float3_S4_f_param_5+8];
	ld.param.u32 	%r26, [_Z13render_kernelP6uchar4iiPK6Spherei7float3_S4_f_param_1];
	ld.param.u32 	%r29, [_Z13render_kernelP6uchar4iiPK6Spherei7float3_S4_f_param_2];
	ld.param.u64 	%rd8, [_Z13render_kernelP6uchar4iiPK6Spherei7float3_S4_f_param_3];
	ld.param.u32 	%r28, [_Z13render_kernelP6uchar4iiPK6Spherei7float3_S4_f_param_4];
	ld.param.f32 	%f109, [_Z13render_kernelP6uchar4iiPK6Spherei7float3_S4_f_param_7];
	cvta.to.global.u64 	%rd1, %rd8;
	mov.u32 	%r30, %ctaid.x;
	mov.u32 	%r31, %ntid.x;
	mov.u32 	%r32, %tid.x;
	mad.lo.s32 	%r1, %r30, %r31, %r32;
	mov.u32 	%r33, %ctaid.y;
	mov.u32 	%r34, %ntid.y;
	mov.u32 	%r35, %tid.y;
	mad.lo.s32 	%r36, %r33, %r34, %r35;
	setp.ge.s32 	%p1, %r1, %r26;
	setp.ge.s32 	%p2, %r36, %r29;
	or.pred  	%p3, %p1, %p2;
	@%p3 bra 	$L__BB0_38;
	mad.lo.s32 	%r3, %r26, %r36, %r1;
	cvt.rn.f32.s32 	%f111, %r1;
	add.f32 	%f112, %f111, %f111;
	cvt.rn.f32.s32 	%f113, %r26;
	div.rn.f32 	%f114, %f112, %f113;
	add.f32 	%f115, %f114, 0fBF800000;
	cvt.rn.f32.u32 	%f116, %r36;
	add.f32 	%f117, %f116, %f116;
	cvt.rn.f32.u32 	%f118, %r29;
	div.rn.f32 	%f119, %f117, %f118;
	add.f32 	%f4, %f119, 0fBF800000;
	div.rn.f32 	%f120, %f113, %f118;
	mul.f32 	%f5, %f115, %f120;
	sub.f32 	%f6, %f106, %f1;
	sub.f32 	%f7, %f107, %f2;
	sub.f32 	%f8, %f108, %f3;
	mul.f32 	%f121, %f7, %f7;
	fma.rn.f32 	%f122, %f6, %f6, %f121;
	fma.rn.f32 	%f123, %f8, %f8, %f122;
	sqrt.rn.f32 	%f9, %f123;
	setp.lt.f32 	%p4, %f9, 0f358637BD;
	mov.f32 	%f292, 0f00000000;
	mov.f32 	%f293, %f292;
	mov.f32 	%f294, %f292;
	@%p4 bra 	$L__BB0_3;
	div.rn.f32 	%f292, %f6, %f9;
	div.rn.f32 	%f293, %f7, %f9;
	div.rn.f32 	%f294, %f8, %f9;
$L__BB0_3:
	mul.f32 	%f125, %f293, %f293;
	fma.rn.f32 	%f126, %f292, %f292, %f125;
	add.f32 	%f127, %f126, 0f00000000;
	sqrt.rn.f32 	%f16, %f127;
	setp.lt.f32 	%p5, %f16, 0f358637BD;
	mov.f32 	%f295, 0f00000000;
	mov.f32 	%f296, %f295;
	mov.f32 	%f297, %f295;
	@%p5 bra 	$L__BB0_5;
	neg.f32 	%f128, %f292;
	div.rn.f32 	%f295, %f293, %f16;
	div.rn.f32 	%f296, %f128, %f16;
	mov.f32 	%f129, 0f00000000;
	div.rn.f32 	%f297, %f129, %f16;
$L__BB0_5:
	mul.f32 	%f131, %f294, %f296;
	mul.f32 	%f132, %f294, %f295;
	mul.f32 	%f133, %f293, %f295;
	mul.f32 	%f134, %f292, %f296;
	sub.f32 	%f135, %f133, %f134;
	mul.f32 	%f136, %f5, %f295;
	fma.rn.f32 	%f137, %f109, %f136, %f292;
	mul.f32 	%f138, %f4, %f131;
	mul.f32 	%f139, %f109, %f138;
	sub.f32 	%f23, %f137, %f139;
	mul.f32 	%f140, %f5, %f296;
	fma.rn.f32 	%f141, %f109, %f140, %f293;
	mul.f32 	%f142, %f4, %f132;
	fma.rn.f32 	%f24, %f109, %f142, %f141;
	mul.f32 	%f143, %f5, %f297;
	fma.rn.f32 	%f144, %f109, %f143, %f294;
	mul.f32 	%f145, %f4, %f135;
	fma.rn.f32 	%f25, %f109, %f145, %f144;
	mul.f32 	%f146, %f24, %f24;
	fma.rn.f32 	%f147, %f23, %f23, %f146;
	fma.rn.f32 	%f148, %f25, %f25, %f147;
	sqrt.rn.f32 	%f26, %f148;
	setp.lt.f32 	%p6, %f26, 0f358637BD;
	mov.f32 	%f298, 0f00000000;
	mov.f32 	%f299, %f298;
	mov.f32 	%f300, %f298;
	@%p6 bra 	$L__BB0_7;
	div.rn.f32 	%f298, %f23, %f26;
	div.rn.f32 	%f299, %f24, %f26;
	div.rn.f32 	%f300, %f25, %f26;
$L__BB0_7:
	setp.lt.s32 	%p7, %r28, 1;
	mov.b32 	%r61, -1;
	mov.f32 	%f313, 0f60AD78EC;
	@%p7 bra 	$L__BB0_30;
	and.b32  	%r4, %r28, 3;
	setp.lt.u32 	%p8, %r28, 4;
	mov.f32 	%f313, 0f60AD78EC;
	mov.b32 	%r61, -1;
	mov.b32 	%r59, 0;
	@%p8 bra 	$L__BB0_19;
	and.b32  	%r59, %r28, 2147483644;
	add.s64 	%rd16, %rd1, 64;
	mov.f32 	%f313, 0f60AD78EC;
	mov.b32 	%r61, -1;
	mov.b32 	%r53, 0;
$L__BB0_10:
	.pragma "nounroll";
	ld.global.f32 	%f154, [%rd16+-64];
	ld.global.f32 	%f155, [%rd16+-60];
	ld.global.f32 	%f156, [%rd16+-56];
	ld.global.f32 	%f157, [%rd16+-52];
	sub.f32 	%f158, %f1, %f154;
	sub.f32 	%f159, %f2, %f155;
	sub.f32 	%f160, %f3, %f156;
	mul.f32 	%f161, %f299, %f159;
	fma.rn.f32 	%f162, %f298, %f158, %f161;
	fma.rn.f32 	%f34, %f300, %f160, %f162;
	mul.f32 	%f163, %f159, %f159;
	fma.rn.f32 	%f164, %f158, %f158, %f163;
	fma.rn.f32 	%f165, %f160, %f160, %f164;
	mul.f32 	%f166, %f157, %f157;
	sub.f32 	%f167, %f166, %f165;
	fma.rn.f32 	%f35, %f34, %f34, %f167;
	setp.lt.f32 	%p9, %f35, 0f00000000;
	mov.f32 	%f302, 0fBF800000;
	@%p9 bra 	$L__BB0_12;
	neg.f32 	%f168, %f34;
	sqrt.rn.f32 	%f169, %f35;
	sub.f32 	%f302, %f168, %f169;
$L__BB0_12:
	setp.gt.f32 	%p10, %f302, 0f00000000;
	setp.lt.f32 	%p11, %f302, %f313;
	and.pred  	%p12, %p10, %p11;
	selp.f32 	%f38, %f302, %f313, %p12;
	selp.b32 	%r8, %r53, %r61, %p12;
	ld.global.f32 	%f171, [%rd16+-32];
	ld.global.f32 	%f172, [%rd16+-28];
	ld.global.f32 	%f173, [%rd16+-24];
	ld.global.f32 	%f174, [%rd16+-20];
	sub.f32 	%f175, %f1, %f171;
	sub.f32 	%f176, %f2, %f172;
	sub.f32 	%f177, %f3, %f173;
	mul.f32 	%f178, %f299, %f176;
	fma.rn.f32 	%f179, %f298, %f175, %f178;
	fma.rn.f32 	%f39, %f300, %f177, %f179;
	mul.f32 	%f180, %f176, %f176;
	fma.rn.f32 	%f181, %f175, %f175, %f180;
	fma.rn.f32 	%f182, %f177, %f177, %f181;
	mul.f32 	%f183, %f174, %f174;
	sub.f32 	%f184, %f183, %f182;
	fma.rn.f32 	%f40, %f39, %f39, %f184;
	setp.lt.f32 	%p13, %f40, 0f00000000;
	mov.f32 	%f303, 0fBF800000;
	@%p13 bra 	$L__BB0_14;
	neg.f32 	%f185, %f39;
	sqrt.rn.f32 	%f186, %f40;
	sub.f32 	%f303, %f185, %f186;
$L__BB0_14:
	setp.gt.f32 	%p14, %f303, 0f00000000;
	setp.lt.f32 	%p15, %f303, %f38;
	and.pred  	%p16, %p14, %p15;
	selp.f32 	%f43, %f303, %f38, %p16;
	add.s32 	%r9, %r53, 1;
	selp.b32 	%r10, %r9, %r8, %p16;
	ld.global.f32 	%f188, [%rd16];
	ld.global.f32 	%f189, [%rd16+4];
	ld.global.f32 	%f190, [%rd16+8];
	ld.global.f32 	%f191, [%rd16+12];
	sub.f32 	%f192, %f1, %f188;
	sub.f32 	%f193, %f2, %f189;
	sub.f32 	%f194, %f3, %f190;
	mul.f32 	%f195, %f299, %f193;
	fma.rn.f32 	%f196, %f298, %f192, %f195;
	fma.rn.f32 	%f44, %f300, %f194, %f196;
	mul.f32 	%f197, %f193, %f193;
	fma.rn.f32 	%f198, %f192, %f192, %f197;
	fma.rn.f32 	%f199, %f194, %f194, %f198;
	mul.f32 	%f200, %f191, %f191;
	sub.f32 	%f201, %f200, %f199;
	fma.rn.f32 	%f45, %f44, %f44, %f201;
	setp.lt.f32 	%p17, %f45, 0f00000000;
	mov.f32 	%f304, 0fBF800000;
	@%p17 bra 	$L__BB0_16;
	neg.f32 	%f202, %f44;
	sqrt.rn.f32 	%f203, %f45;
	sub.f32 	%f304, %f202, %f203;
$L__BB0_16:
	setp.gt.f32 	%p18, %f304, 0f00000000;
	setp.lt.f32 	%p19, %f304, %f43;
	and.pred  	%p20, %p18, %p19;
	selp.f32 	%f48, %f304, %f43, %p20;
	add.s32 	%r11, %r9, 1;
	selp.b32 	%r12, %r11, %r10, %p20;
	ld.global.f32 	%f205, [%rd16+32];
	ld.global.f32 	%f206, [%rd16+36];
	ld.global.f32 	%f207, [%rd16+40];
	ld.global.f32 	%f208, [%rd16+44];
	sub.f32 	%f209, %f1, %f205;
	sub.f32 	%f210, %f2, %f206;
	sub.f32 	%f211, %f3, %f207;
	mul.f32 	%f212, %f299, %f210;
	fma.rn.f32 	%f213, %f298, %f209, %f212;
	fma.rn.f32 	%f49, %f300, %f211, %f213;
	mul.f32 	%f214, %f210, %f210;
	fma.rn.f32 	%f215, %f209, %f209, %f214;
	fma.rn.f32 	%f216, %f211, %f211, %f215;
	mul.f32 	%f217, %f208, %f208;
	sub.f32 	%f218, %f217, %f216;
	fma.rn.f32 	%f50, %f49, %f49, %f218;
	setp.lt.f32 	%p21, %f50, 0f00000000;
	mov.f32 	%f305, 0fBF800000;
	@%p21 bra 	$L__BB0_18;
	neg.f32 	%f219, %f49;
	sqrt.rn.f32 	%f220, %f50;
	sub.f32 	%f305, %f219, %f220;
$L__BB0_18:
	setp.gt.f32 	%p22, %f305, 0f00000000;
	setp.lt.f32 	%p23, %f305, %f48;
	and.pred  	%p24, %p22, %p23;
	selp.f32 	%f313, %f305, %f48, %p24;
	add.s32 	%r43, %r11, 1;
	selp.b32 	%r61, %r43, %r12, %p24;
	add.s64 	%rd16, %rd16, 128;
	add.s32 	%r53, %r11, 2;
	setp.ne.s32 	%p25, %r53, %r59;
	@%p25 bra 	$L__BB0_10;
$L__BB0_19:
	setp.eq.s32 	%p26, %r4, 0;
	@%p26 bra 	$L__BB0_30;
	setp.eq.s32 	%p27, %r4, 1;
	@%p27 bra 	$L__BB0_26;
	mul.wide.u32 	%rd9, %r59, 32;
	add.s64 	%rd5, %rd1, %rd9;
	ld.global.f32 	%f223, [%rd5];
	ld.global.f32 	%f224, [%rd5+4];
	ld.global.f32 	%f225, [%rd5+8];
	ld.global.f32 	%f226, [%rd5+12];
	sub.f32 	%f227, %f1, %f223;
	sub.f32 	%f228, %f2, %f224;
	sub.f32 	%f229, %f3, %f225;
	mul.f32 	%f230, %f299, %f228;
	fma.rn.f32 	%f231, %f298, %f227, %f230;
	fma.rn.f32 	%f56, %f300, %f229, %f231;
	mul.f32 	%f232, %f228, %f228;
	fma.rn.f32 	%f233, %f227, %f227, %f232;
	fma.rn.f32 	%f234, %f229, %f229, %f233;
	mul.f32 	%f235, %f226, %f226;
	sub.f32 	%f236, %f235, %f234;
	fma.rn.f32 	%f57, %f56, %f56, %f236;
	setp.lt.f32 	%p28, %f57, 0f00000000;
	mov.f32 	%f308, 0fBF800000;
	@%p28 bra 	$L__BB0_23;
	neg.f32 	%f237, %f56;
	sqrt.rn.f32 	%f238, %f57;
	sub.f32 	%f308, %f237, %f238;
$L__BB0_23:
	setp.gt.f32 	%p29, %f308, 0f00000000;
	setp.lt.f32 	%p30, %f308, %f313;
	and.pred  	%p31, %p29, %p30;
	selp.f32 	%f60, %f308, %f313, %p31;
	selp.b32 	%r18, %r59, %r61, %p31;
	ld.global.f32 	%f240, [%rd5+32];
	ld.global.f32 	%f241, [%rd5+36];
	ld.global.f32 	%f242, [%rd5+40];
	ld.global.f32 	%f243, [%rd5+44];
	sub.f32 	%f244, %f1, %f240;
	sub.f32 	%f245, %f2, %f241;
	sub.f32 	%f246, %f3, %f242;
	mul.f32 	%f247, %f299, %f245;
	fma.rn.f32 	%f248, %f298, %f244, %f247;
	fma.rn.f32 	%f61, %f300, %f246, %f248;
	mul.f32 	%f249, %f245, %f245;
	fma.rn.f32 	%f250, %f244, %f244, %f249;
	fma.rn.f32 	%f251, %f246, %f246, %f250;
	mul.f32 	%f252, %f243, %f243;
	sub.f32 	%f253, %f252, %f251;
	fma.rn.f32 	%f62, %f61, %f61, %f253;
	setp.lt.f32 	%p32, %f62, 0f00000000;
	mov.f32 	%f309, 0fBF800000;
	@%p32 bra 	$L__BB0_25;
	neg.f32 	%f254, %f61;
	sqrt.rn.f32 	%f255, %f62;
	sub.f32 	%f309, %f254, %f255;
$L__BB0_25:
	setp.gt.f32 	%p33, %f309, 0f00000000;
	setp.lt.f32 	%p34, %f309, %f60;
	and.pred  	%p35, %p33, %p34;
	selp.f32 	%f313, %f309, %f60, %p35;
	add.s32 	%r45, %r59, 1;
	selp.b32 	%r61, %r45, %r18, %p35;
	add.s32 	%r59, %r59, 2;
$L__BB0_26:
	and.b32  	%r46, %r28, 1;
	setp.eq.b32 	%p36, %r46, 1;
	not.pred 	%p37, %p36;
	@%p37 bra 	$L__BB0_30;
	mul.wide.u32 	%rd10, %r59, 32;
	add.s64 	%rd11, %rd1, %rd10;
	ld.global.f32 	%f257, [%rd11];
	ld.global.f32 	%f258, [%rd11+4];
	ld.global.f32 	%f259, [%rd11+8];
	ld.global.f32 	%f260, [%rd11+12];
	sub.f32 	%f261, %f1, %f257;
	sub.f32 	%f262, %f2, %f258;
	sub.f32 	%f263, %f3, %f259;
	mul.f32 	%f264, %f299, %f262;
	fma.rn.f32 	%f265, %f298, %f261, %f264;
	fma.rn.f32 	%f68, %f300, %f263, %f265;
	mul.f32 	%f266, %f262, %f262;
	fma.rn.f32 	%f267, %f261, %f261, %f266;
	fma.rn.f32 	%f268, %f263, %f263, %f267;
	mul.f32 	%f269, %f260, %f260;
	sub.f32 	%f270, %f269, %f268;
	fma.rn.f32 	%f69, %f68, %f68, %f270;
	setp.lt.f32 	%p38, %f69, 0f00000000;
	mov.f32 	%f312, 0fBF800000;
	@%p38 bra 	$L__BB0_29;
	neg.f32 	%f271, %f68;
	sqrt.rn.f32 	%f272, %f69;
	sub.f32 	%f312, %f271, %f272;
$L__BB0_29:
	setp.gt.f32 	%p39, %f312, 0f00000000;
	setp.lt.f32 	%p40, %f312, %f313;
	and.pred  	%p41, %p39, %p40;
	selp.f32 	%f313, %f312, %f313, %p41;
	selp.b32 	%r61, %r59, %r61, %p41;
$L__BB0_30:
	setp.eq.s32 	%p42, %r61, -1;
	mov.f32 	%f320, 0f00000000;
	mov.f32 	%f321, %f320;
	mov.f32 	%f322, %f320;
	@%p42 bra 	$L__BB0_37;
	mul.wide.s32 	%rd12, %r61, 32;
	add.s64 	%rd6, %rd1, %rd12;
	ld.global.f32 	%f320, [%rd6+16];
	ld.global.f32 	%f321, [%rd6+20];
	ld.global.f32 	%f322, [%rd6+24];
	ld.global.u8 	%rs1, [%rd6+28];
	setp.ne.s16 	%p43, %rs1, 0;
	@%p43 bra 	$L__BB0_37;
	ld.global.f32 	%f275, [%rd6+8];
	ld.global.f32 	%f276, [%rd6+4];
	ld.global.f32 	%f277, [%rd6];
	fma.rn.f32 	%f77, %f298, %f313, %f1;
	fma.rn.f32 	%f78, %f299, %f313, %f2;
	fma.rn.f32 	%f79, %f300, %f313, %f3;
	sub.f32 	%f80, %f77, %f277;
	sub.f32 	%f81, %f78, %f276;
	sub.f32 	%f82, %f79, %f275;
	mul.f32 	%f278, %f80, %f80;
	fma.rn.f32 	%f279, %f81, %f81, %f278;
	fma.rn.f32 	%f280, %f82, %f82, %f279;
	sqrt.rn.f32 	%f83, %f280;
	setp.lt.f32 	%p44, %f83, 0f358637BD;
	mov.f32 	%f314, 0f00000000;
	mov.f32 	%f315, %f314;
	mov.f32 	%f316, %f314;
	@%p44 bra 	$L__BB0_34;
	div.rn.f32 	%f314, %f80, %f83;
	div.rn.f32 	%f315, %f81, %f83;
	div.rn.f32 	%f316, %f82, %f83;
$L__BB0_34:
	mov.f32 	%f317, 0f00000000;
	sub.f32 	%f90, %f317, %f77;
	sub.f32 	%f91, %f317, %f78;
	sub.f32 	%f92, %f317, %f79;
	mul.f32 	%f282, %f91, %f91;
	fma.rn.f32 	%f283, %f90, %f90, %f282;
	fma.rn.f32 	%f284, %f92, %f92, %f283;
	sqrt.rn.f32 	%f93, %f284;
	setp.lt.f32 	%p45, %f93, 0f358637BD;
	mov.f32 	%f318, %f317;
	mov.f32 	%f319, %f317;
	@%p45 bra 	$L__BB0_36;
	div.rn.f32 	%f317, %f90, %f93;
	div.rn.f32 	%f318, %f91, %f93;
	div.rn.f32 	%f319, %f92, %f93;
$L__BB0_36:
	mul.f32 	%f285, %f315, %f318;
	fma.rn.f32 	%f286, %f314, %f317, %f285;
	fma.rn.f32 	%f287, %f316, %f319, %f286;
	max.f32 	%f288, %f287, 0f3DCCCCCD;
	mul.f32 	%f320, %f320, %f288;
	mul.f32 	%f321, %f321, %f288;
	mul.f32 	%f322, %f322, %f288;
$L__BB0_37:
	mul.f32 	%f289, %f320, 0f437F0000;
	cvt.rzi.u32.f32 	%r47, %f289;
	mul.f32 	%f290, %f321, 0f437F0000;
	cvt.rzi.u32.f32 	%r48, %f290;
	mul.f32 	%f291, %f322, 0f437F0000;
	cvt.rzi.u32.f32 	%r49, %f291;
	cvta.to.global.u64 	%rd13, %rd7;
	mul.wide.s32 	%rd14, %r3, 4;
	add.s64 	%rd15, %rd13, %rd14;
	prmt.b32 	%r50, %r47, %r48, 0x3340U;
	prmt.b32 	%r51, %r49, 65535, 0x3340U;
	prmt.b32 	%r52, %r50, %r51, 0x5410U;
	st.global.u32 	[%rd15], %r52;
$L__BB0_38:
	ret;

}


// ===== COMPILED SASS (sm_100) =====

	.target	sm_100

	.elftype	@"ET_EXEC"


//--------------------- .note.nv.tkinfo           --------------------------
	.section	.note.nv.tkinfo,"",@"SHT_NOTE"
	.sectionflags	@"SHF_NOTE_NV_TKINFO"
	.tkinfo
        /*0018*/ 	.word	0x00000002
        /*0030*/ 	.string	""
        /*0030*/ 	.string	"ptxas"
        /*0030*/ 	.string	"Cuda compilation tools, release 13.0, V13.0.88"
        /*0030*/ 	.string	"Build cuda_13.0.r13.0/compiler.36424714_0"
        /*0030*/ 	.string	"-arch sm_100 -m 64 "



//--------------------- .note.nv.cuinfo           --------------------------
	.section	.note.nv.cuinfo,"",@"SHT_NOTE"
	.sectionflags	@"SHF_NOTE_NV_CUINFO"
        /*0018*/ 	.short	0x0002
        /*001a*/ 	.short	0x0064
        /*001c*/ 	.short	0x0082
	.zero		2


//--------------------- .nv.info                  --------------------------
	.section	.nv.info,"",@"SHT_CUDA_INFO"
	.align	4


	//----- nvinfo : EIATTR_REGCOUNT
	.align		4
        /*0000*/ 	.byte	0x04, 0x2f
        /*0002*/ 	.short	(.L_1 - .L_0)
	.align		4
.L_0:
        /*0004*/ 	.word	index@(_Z13render_kernelP6uchar4iiPK6Spherei7float3_S4_f)
        /*0008*/ 	.word	0x0000001a


	//----- nvinfo : EIATTR_FRAME_SIZE
	.align		4
.L_1:
        /*000c*/ 	.byte	0x04, 0x11
        /*000e*/ 	.short	(.L_3 - .L_2)
	.align		4
.L_2:
        /*0010*/ 	.word	index@($__internal_1_$__cuda_sm3x_div_rn_noftz_f32_slowpath)
        /*0014*/ 	.word	0x00000000


	//----- nvinfo : EIATTR_FRAME_SIZE
	.align		4
.L_3:
        /*0018*/ 	.byte	0x04, 0x11
        /*001a*/ 	.short	(.L_5 - .L_4)
	.align		4
.L_4:
        /*001c*/ 	.word	index@($__internal_0_$__cuda_sm20_sqrt_rn_f32_slowpath)
        /*0020*/ 	.word	0x00000000


	//----- nvinfo : EIATTR_FRAME_SIZE
	.align		4
.L_5:
        /*0024*/ 	.byte	0x04, 0x11
        /*0026*/ 	.short	(.L_7 - .L_6)
	.align		4
.L_6:
        /*0028*/ 	.word	index@(_Z13render_kernelP6uchar4iiPK6Spherei7float3_S4_f)
        /*002c*/ 	.word	0x00000000


	//----- nvinfo : EIATTR_MIN_STACK_SIZE
	.align		4
.L_7:
        /*0030*/ 	.byte	0x04, 0x12
        /*0032*/ 	.short	(.L_9 - .L_8)
	.align		4
.L_8:
        /*0034*/ 	.word	index@(_Z13render_kernelP6uchar4iiPK6Spherei7float3_S4_f)
        /*0038*/ 	.word	0x00000000
.L_9:


//--------------------- .nv.compat                --------------------------
	.section	.nv.compat,"",@"SHT_CUDA_COMPAT_INFO"
	.align	4
        /*0000*/ 	.byte	0x02, 0x09, 0x00, 0x00, 0x02, 0x02, 0x01, 0x00, 0x02, 0x05, 0x05, 0x00, 0x03, 0x07, 0x01, 0x01
        /*0010*/ 	.byte	0x02, 0x03, 0x00, 0x00, 0x02, 0x06, 0x01, 0x00, 0x04, 0x0b, 0x08, 0x00, 0x01, 0x00, 0x00, 0x00
        /*0020*/ 	.byte	0x00, 0x00, 0x00, 0x00


//--------------------- .nv.info._Z13render_kernelP6uchar4iiPK6Spherei7float3_S4_f --------------------------
	.section	.nv.info._Z13render_kernelP6uchar4iiPK6Spherei7float3_S4_f,"",@"SHT_CUDA_INFO"
	.sectionflags	@""
	.align	4


	//----- nvinfo : EIATTR_CUDA_API_VERSION
	.align		4
        /*0000*/ 	.byte	0x04, 0x37
        /*0002*/ 	.short	(.L_11 - .L_10)
.L_10:
        /*0004*/ 	.word	0x00000082


	//----- nvinfo : EIATTR_KPARAM_INFO
	.align		4
.L_11:
        /*0008*/ 	.byte	0x04, 0x17
        /*000a*/ 	.short	(.L_13 - .L_12)
.L_12:
        /*000c*/ 	.word	0x00000000
        /*0010*/ 	.short	0x0007
        /*0012*/ 	.short	0x0034
        /*0014*/ 	.byte	0x00, 0xf0, 0x11, 0x00


	//----- nvinfo : EIATTR_KPARAM_INFO
	.align		4
.L_13:
        /*0018*/ 	.byte	0x04, 0x17
        /*001a*/ 	.short	(.L_15 - .L_14)
.L_14:
        /*001c*/ 	.word	0x00000000
        /*0020*/ 	.short	0x0006
        /*0022*/ 	.short	0x0028
        /*0024*/ 	.byte	0x00, 0xf0, 0x31, 0x00


	//----- nvinfo : EIATTR_KPARAM_INFO
	.align		4
.L_15:
        /*0028*/ 	.byte	0x04, 0x17
        /*002a*/ 	.short	(.L_17 - .L_16)
.L_16:
        /*002c*/ 	.word	0x00000000
        /*0030*/ 	.short	0x0005
        /*0032*/ 	.short	0x001c
        /*0034*/ 	.byte	0x00, 0xf0, 0x31, 0x00


	//----- nvinfo : EIATTR_KPARAM_INFO
	.align		4
.L_17:
        /*0038*/ 	.byte	0x04, 0x17
        /*003a*/ 	.short	(.L_19 - .L_18)
.L_18:
        /*003c*/ 	.word	0x00000000
        /*0040*/ 	.short	0x0004
        /*0042*/ 	.short	0x0018
        /*0044*/ 	.byte	0x00, 0xf0, 0x11, 0x00


	//----- nvinfo : EIATTR_KPARAM_INFO
	.align		4
.L_19:
        /*0048*/ 	.byte	0x04, 0x17
        /*004a*/ 	.short	(.L_21 - .L_20)
.L_20:
        /*004c*/ 	.word	0x00000000
        /*0050*/ 	.short	0x0003
        /*0052*/ 	.short	0x0010
        /*0054*/ 	.byte	0x00, 0xf5, 0x21, 0x00


	//----- nvinfo : EIATTR_KPARAM_INFO
	.align		4
.L_21:
        /*0058*/ 	.byte	0x04, 0x17
        /*005a*/ 	.short	(.L_23 - .L_22)
.L_22:
        /*005c*/ 	.word	0x00000000
        /*0060*/ 	.short	0x0002
        /*0062*/ 	.short	0x000c
        /*0064*/ 	.byte	0x00, 0xf0, 0x11, 0x00


	//----- nvinfo : EIATTR_KPARAM_INFO
	.align		4
.L_23:
        /*0068*/ 	.byte	0x04, 0x17
        /*006a*/ 	.short	(.L_25 - .L_24)
.L_24:
        /*006c*/ 	.word	0x00000000
        /*0070*/ 	.short	0x0001
        /*0072*/ 	.short	0x0008
        /*0074*/ 	.byte	0x00, 0xf0, 0x11, 0x00


	//----- nvinfo : EIATTR_KPARAM_INFO
	.align		4
.L_25:
        /*0078*/ 	.byte	0x04, 0x17
        /*007a*/ 	.short	(.L_27 - .L_26)
.L_26:
        /*007c*/ 	.word	0x00000000
        /*0080*/ 	.short	0x0000
        /*0082*/ 	.short	0x0000
        /*0084*/ 	.byte	0x00, 0xf5, 0x21, 0x00


	//----- nvinfo : EIATTR_SPARSE_MMA_MASK
	.align		4
.L_27:
        /*0088*/ 	.byte	0x03, 0x50
        /*008a*/ 	.short	0x0000


	//----- nvinfo : EIATTR_MAXREG_COUNT
	.align		4
        /*008c*/ 	.byte	0x03, 0x1b
        /*008e*/ 	.short	0x00ff


	//----- nvinfo : EIATTR_MERCURY_ISA_VERSION
	.align		4
        /*0090*/ 	.byte	0x03, 0x5f
        /*0092*/ 	.short	0x0101


	//----- nvinfo : EIATTR_VRC_CTA_INIT_COUNT
	.align		4
        /*0094*/ 	.byte	0x02, 0x4a
	.zero		1
	.zero		1


	//----- nvinfo : EIATTR_EXIT_INSTR_OFFSETS
	.align		4
        /*0098*/ 	.byte	0x04, 0x1c
        /*009a*/ 	.short	(.L_29 - .L_28)


	//   ....[0]....
.L_28:
        /*009c*/ 	.word	0x000000c0


	//   ....[1]....
        /*00a0*/ 	.word	0x000031c0


	//----- nvinfo : EIATTR_CRS_STACK_SIZE
	.align		4
.L_29:
        /*00a4*/ 	.byte	0x04, 0x1e
        /*00a6*/ 	.short	(.L_31 - .L_30)
.L_30:
        /*00a8*/ 	.word	0x00000000


	//----- nvinfo : EIATTR_CBANK_PARAM_SIZE
	.align		4
.L_31:
        /*00ac*/ 	.byte	0x03, 0x19
        /*00ae*/ 	.short	0x0038


	//----- nvinfo : EIATTR_PARAM_CBANK
	.align		4
        /*00b0*/ 	.byte	0x04, 0x0a
        /*00b2*/ 	.short	(.L_33 - .L_32)
	.align		4
.L_32:
        /*00b4*/ 	.word	index@(.nv.constant0._Z13render_kernelP6uchar4iiPK6Spherei7float3_S4_f)
        /*00b8*/ 	.short	0x0380
        /*00ba*/ 	.short	0x0038


	//----- nvinfo : EIATTR_SW_WAR
	.align		4
.L_33:
        /*00bc*/ 	.byte	0x04, 0x36
        /*00be*/ 	.short	(.L_35 - .L_34)
.L_34:
        /*00c0*/ 	.word	0x00000008
.L_35:


//--------------------- .nv.callgraph             --------------------------
	.section	.nv.callgraph,"",@"SHT_CUDA_CALLGRAPH"
	.align	4
	.sectionentsize	8
	.align		4
        /*0000*/ 	.word	0x00000000
	.align		4
        /*0004*/ 	.word	0xffffffff
	.align		4
        /*0008*/ 	.word	0x00000000
	.align		4
        /*000c*/ 	.word	0xfffffffe
	.align		4
        /*0010*/ 	.word	0x00000000
	.align		4
        /*0014*/ 	.word	0xfffffffd
	.align		4
        /*0018*/ 	.word	0x00000000
	.align		4
        /*001c*/ 	.word	0xfffffffc


//--------------------- .text._Z13render_kernelP6uchar4iiPK6Spherei7float3_S4_f --------------------------
	.section	.text._Z13render_kernelP6uchar4iiPK6Spherei7float3_S4_f,"ax",@progbits
	.align	128
        .global         _Z13render_kernelP6uchar4iiPK6Spherei7float3_S4_f
        .type           _Z13render_kernelP6uchar4iiPK6Spherei7float3_S4_f,@function
        .size           _Z13render_kernelP6uchar4iiPK6Spherei7float3_S4_f,(.L_x_113 - _Z13render_kernelP6uchar4iiPK6Spherei7float3_S4_f)
        .other          _Z13render_kernelP6uchar4iiPK6Spherei7float3_S4_f,@"STO_CUDA_ENTRY STV_DEFAULT"
_Z13render_kernelP6uchar4iiPK6Spherei7float3_S4_f:
.text._Z13render_kernelP6uchar4iiPK6Spherei7float3_S4_f:
[----:B------:R-:W-:Y:S01]  /*0000*/  LDC R1, c[0x0][0x37c] ;  /* 0x0000df00ff017b82 */ /* 0x000fe20000000800 */
[----:B------:R-:W0:Y:S07]  /*0010*/  S2R R3, SR_TID.Y ;  /* 0x0000000000037919 */ /* 0x000e2e0000002200 */
[----:B------:R-:W1:Y:S01]  /*0020*/  LDC R7, c[0x0][0x360] ;  /* 0x0000d800ff077b82 */ /* 0x000e620000000800 */
[----:B------:R-:W2:Y:S01]  /*0030*/  LDCU.64 UR6, c[0x0][0x388] ;  /* 0x00007100ff0677ac */ /* 0x000ea20008000a00 */
[----:B------:R-:W1:Y:S06]  /*0040*/  S2R R2, SR_TID.X ;  /* 0x0000000000027919 */ /* 0x000e6c0000002100 */
[----:B------:R-:W0:Y:S08]  /*0050*/  S2UR UR5, SR_CTAID.Y ;  /* 0x00000000000579c3 */ /* 0x000e300000002600 */
[----:B------:R-:W0:Y:S08]  /*0060*/  LDC R0, c[0x0][0x364] ;  /* 0x0000d900ff007b82 */ /* 0x000e300000000800 */
[----:B------:R-:W1:Y:S01]  /*0070*/  S2UR UR4, SR_CTAID.X ;  /* 0x00000000000479c3 */ /* 0x000e620000002500 */
[----:B0-----:R-:W-:-:S05]  /*0080*/  IMAD R0, R0, UR5, R3 ;  /* 0x0000000500007c24 */ /* 0x001fca000f8e0203 */
[----:B--2---:R-:W-:Y:S01]  /*0090*/  ISETP.GE.AND P0, PT, R0, UR7, PT ;  /* 0x0000000700007c0c */ /* 0x004fe2000bf06270 */
[----:B-1----:R-:W-:-:S05]  /*00a0*/  IMAD R7, R7, UR4, R2 ;  /* 0x0000000407077c24 */ /* 0x002fca000f8e0202 */
[----:B------:R-:W-:-:S13]  /*00b0*/  ISETP.GE.OR P0, PT, R7, UR6, P0 ;  /* 0x0000000607007c0c */ /* 0x000fda0008706670 */
[----:B------:R-:W-:Y:S05]  /*00c0*/  @P0 EXIT ;  /* 0x000000000000094d */ /* 0x000fea0003800000 */
[----:B------:R-:W-:Y:S01]  /*00d0*/  I2FP.F32.S32 R5, UR6 ;  /* 0x0000000600057c45 */ /* 0x000fe20008201400 */
[----:B------:R-:W-:Y:S01]  /*00e0*/  BSSY.RECONVERGENT B2, `(.L_x_0) ;  /* 0x0000010000027945 */ /* 0x000fe20003800200 */
[----:B------:R-:W-:Y:S01]  /*00f0*/  I2FP.F32.S32 R3, R7 ;  /* 0x0000000700037245 */ /* 0x000fe20000201400 */
[----:B------:R-:W-:Y:S01]  /*0100*/  IMAD R10, R0, UR6, R7 ;  /* 0x00000006000a7c24 */ /* 0x000fe2000f8e0207 */
[----:B------:R-:W0:Y:S03]  /*0110*/  MUFU.RCP R2, R5 ;  /* 0x0000000500027308 */ /* 0x000e260000001000 */
[----:B------:R-:W-:-:S05]  /*0120*/  FADD R3, R3, R3 ;  /* 0x0000000303037221 */ /* 0x000fca0000000000 */
[----:B------:R-:W1:Y:S01]  /*0130*/  FCHK P0, R3, R5 ;  /* 0x0000000503007302 */ /* 0x000e620000000000 */
[----:B0-----:R-:W-:-:S04]  /*0140*/  FFMA R9, -R5, R2, 1 ;  /* 0x3f80000005097423 */ /* 0x001fc80000000102 */
[----:B------:R-:W-:-:S04]  /*0150*/  FFMA R2, R2, R9, R2 ;  /* 0x0000000902027223 */ /* 0x000fc80000000002 */
[----:B------:R-:W-:-:S04]  /*0160*/  FFMA R9, R3, R2, RZ ;  /* 0x0000000203097223 */ /* 0x000fc800000000ff */
[----:B------:R-:W-:-:S04]  /*0170*/  FFMA R4, -R5, R9, R3 ;  /* 0x0000000905047223 */ /* 0x000fc80000000103 */
[----:B------:R-:W-:Y:S01]  /*0180*/  FFMA R2, R2, R4, R9 ;  /* 0x0000000402027223 */ /* 0x000fe20000000009 */
[----:B-1----:R-:W-:Y:S06]  /*0190*/  @!P0 BRA `(.L_x_1) ;  /* 0x0000000000108947 */ /* 0x002fec0003800000 */
[----:B------:R-:W-:Y:S02]  /*01a0*/  MOV R19, R5 ;  /* 0x0000000500137202 */ /* 0x000fe40000000f00 */
[----:B------:R-:W-:-:S07]  /*01b0*/  MOV R12, 0x1d0 ;  /* 0x000001d0000c7802 */ /* 0x000fce0000000f00 */
[----:B------:R-:W-:Y:S05]  /*01c0*/  CALL.REL.NOINC `($__internal_1_$__cuda_sm3x_div_rn_noftz_f32_slowpath) ;  /* 0x0000003000547944 */ /* 0x000fea0003c00000 */
[----:B------:R-:W-:-:S07]  /*01d0*/  MOV R2, R3 ;  /* 0x0000000300027202 */ /* 0x000fce0000000f00 */
.L_x_1:
[----:B------:R-:W-:Y:S05]  /*01e0*/  BSYNC.RECONVERGENT B2 ;  /* 0x0000000000027941 */ /* 0x000fea0003800200 */
.L_x_0:
[----:B------:R-:W0:Y:S01]  /*01f0*/  LDCU UR4, c[0x0][0x38c] ;  /* 0x00007180ff0477ac */ /* 0x000e220008000800 */
[----:B------:R-:W-:Y:S01]  /*0200*/  I2FP.F32.U32 R0, R0 ;  /* 0x0000000000007245 */ /* 0x000fe20000201000 */
[----:B------:R-:W-:Y:S04]  /*0210*/  BSSY.RECONVERGENT B2, `(.L_x_2) ;  /* 0x0000010000027945 */ /* 0x000fe80003800200 */
[----:B------:R-:W-:Y:S01]  /*0220*/  FADD R3, R0, R0 ;  /* 0x0000000000037221 */ /* 0x000fe20000000000 */
[----:B------:R-:W-:Y:S01]  /*0230*/  FADD R0, R2, -1 ;  /* 0xbf80000002007421 */ /* 0x000fe20000000000 */
[----:B0-----:R-:W-:-:S04]  /*0240*/  I2FP.F32.U32 R4, UR4 ;  /* 0x0000000400047c45 */ /* 0x001fc80008201000 */
[----:B------:R-:W0:Y:S08]  /*0250*/  MUFU.RCP R7, R4 ;  /* 0x0000000400077308 */ /* 0x000e300000001000 */
        /* <DEDUP_REMOVED lines=11> */
.L_x_3:
[----:B------:R-:W-:Y:S05]  /*0310*/  BSYNC.RECONVERGENT B2 ;  /* 0x0000000000027941 */ /* 0x000fea0003800200 */
.L_x_2:
[----:B------:R-:W0:Y:S01]  /*0320*/  MUFU.RCP R3, R4 ;  /* 0x0000000400037308 */ /* 0x000e220000001000 */
[----:B------:R-:W-:-:S07]  /*0330*/  FADD R2, R2, -1 ;  /* 0xbf80000002027421 */ /* 0x000fce0000000000 */
        /* <DEDUP_REMOVED lines=8> */
[----:B------:R-:W-:Y:S02]  /*03c0*/  MOV R19, R4 ;  /* 0x0000000400137202 */ /* 0x000fe40000000f00 */
[----:B------:R-:W-:-:S07]  /*03d0*/  MOV R12, 0x3f0 ;  /* 0x000003f0000c7802 */ /* 0x000fce0000000f00 */
[----:B------:R-:W-:Y:S05]  /*03e0*/  CALL.REL.NOINC `($__internal_1_$__cuda_sm3x_div_rn_noftz_f32_slowpath) ;  /* 0x0000002c00cc7944 */ /* 0x000fea0003c00000 */
.L_x_4:
[----:B------:R-:W0:Y:S01]  /*03f0*/  LDC.64 R4, c[0x0][0x3a0] ;  /* 0x0000e800ff047b82 */ /* 0x000e220000000a00 */
[----:B------:R-:W1:Y:S01]  /*0400*/  LDCU UR4, c[0x0][0x39c] ;  /* 0x00007380ff0477ac */ /* 0x000e620008000800 */
[----:B------:R-:W-:Y:S01]  /*0410*/  FMUL R0, R0, R3 ;  /* 0x0000000300007220 */ /* 0x000fe20000400000 */
[----:B------:R-:W0:Y:S05]  /*0420*/  LDCU UR5, c[0x0][0x3b0] ;  /* 0x00007600ff0577ac */ /* 0x000e2a0008000800 */
[----:B------:R-:W2:Y:S01]  /*0430*/  LDC.64 R6, c[0x0][0x3a8] ;  /* 0x0000ea00ff067b82 */ /* 0x000ea20000000a00 */
[----:B0-----:R-:W-:Y:S01]  /*0440*/  FADD R5, -R5, UR5 ;  /* 0x0000000505057e21 */ /* 0x001fe20008000100 */
[----:B--2---:R-:W-:Y:S01]  /*0450*/  FADD R7, R7, -R4 ;  /* 0x8000000407077221 */ /* 0x004fe20000000000 */
[----:B-1----:R-:W-:-:S03]  /*0460*/  FADD R19, R6, -UR4 ;  /* 0x8000000406137e21 */ /* 0x002fc60008000000 */
[----:B------:R-:W-:-:S04]  /*0470*/  FMUL R4, R7, R7 ;  /* 0x0000000707047220 */ /* 0x000fc80000400000 */
[----:B------:R-:W-:-:S04]  /*0480*/  FFMA R4, R19, R19, R4 ;  /* 0x0000001313047223 */ /* 0x000fc80000000004 */
[----:B------:R-:W-:-:S04]  /*0490*/  FFMA R4, R5, R5, R4 ;  /* 0x0000000505047223 */ /* 0x000fc80000000004 */
[----:B------:R0:W1:Y:S01]  /*04a0*/  MUFU.RSQ R9, R4 ;  /* 0x0000000400097308 */ /* 0x0000620000001400 */
[----:B------:R-:W-:-:S04]  /*04b0*/  IADD3 R6, PT, PT, R4, -0xd000000, RZ ;  /* 0xf300000004067810 */ /* 0x000fc80007ffe0ff */
[----:B------:R-:W-:-:S13]  /*04c0*/  ISETP.GT.U32.AND P0, PT, R6, 0x727fffff, PT ;  /* 0x727fffff0600780c */ /* 0x000fda0003f04070 */
[----:B01----:R-:W-:Y:S05]  /*04d0*/  @!P0 BRA `(.L_x_5) ;  /* 0x00000000001c8947 */ /* 0x003fea0003800000 */
[----:B------:R-:W-:Y:S01]  /*04e0*/  BSSY.RECONVERGENT B0, `(.L_x_6) ;  /* 0x0000004000007945 */ /* 0x000fe20003800200 */
[----:B------:R-:W-:Y:S02]  /*04f0*/  MOV R3, R4 ;  /* 0x0000000400037202 */ /* 0x000fe40000000f00 */
[----:B------:R-:W-:-:S07]  /*0500*/  MOV R12, 0x520 ;  /* 0x00000520000c7802 */ /* 0x000fce0000000f00 */
[----:B------:R-:W-:Y:S05]  /*0510*/  CALL.REL.NOINC `($__internal_0_$__cuda_sm20_sqrt_rn_f32_slowpath) ;  /* 0x0000002c002c7944 */ /* 0x000fea0003c00000 */
[----:B------:R-:W-:Y:S05]  /*0520*/  BSYNC.RECONVERGENT B0 ;  /* 0x0000000000007941 */ /* 0x000fea0003800200 */
.L_x_6:
[----:B------:R-:W-:Y:S01]  /*0530*/  MOV R4, R18 ;  /* 0x0000001200047202 */ /* 0x000fe20000000f00 */
[----:B------:R-:W-:Y:S06]  /*0540*/  BRA `(.L_x_7) ;  /* 0x0000000000107947 */ /* 0x000fec0003800000 */
.L_x_5:
[----:B------:R-:W-:Y:S01]  /*0550*/  FMUL.FTZ R3, R4, R9 ;  /* 0x0000000904037220 */ /* 0x000fe20000410000 */
[----:B------:R-:W-:-:S03]  /*0560*/  FMUL.FTZ R9, R9, 0.5 ;  /* 0x3f00000009097820 */ /* 0x000fc60000410000 */
[----:B------:R-:W-:-:S04]  /*0570*/  FFMA R4, -R3, R3, R4 ;  /* 0x0000000303047223 */ /* 0x000fc80000000104 */
[----:B------:R-:W-:-:S07]  /*0580*/  FFMA R4, R4, R9, R3 ;  /* 0x0000000904047223 */ /* 0x000fce0000000003 */
.L_x_7:
[----:B------:R-:W-:Y:S01]  /*0590*/  FSETP.GEU.AND P0, PT, R4, 9.9999999747524270788e-07, PT ;  /* 0x358637bd0400780b */ /* 0x000fe20003f0e000 */
[----:B------:R-:W-:Y:S01]  /*05a0*/  BSSY.RECONVERGENT B2, `(.L_x_8) ;  /* 0x0000032000027945 */ /* 0x000fe20003800200 */
[----:B------:R-:W-:Y:S01]  /*05b0*/  HFMA2 R15, -RZ, RZ, 0, 0 ;  /* 0x00000000ff0f7431 */ /* 0x000fe200000001ff */
[----:B------:R-:W-:Y:S01]  /*05c0*/  MOV R9, RZ ;  /* 0x000000ff00097202 */ /* 0x000fe20000000f00 */
[----:B------:R-:W-:-:S09]  /*05d0*/  HFMA2 R6, -RZ, RZ, 0, 0 ;  /* 0x00000000ff067431 */ /* 0x000fd200000001ff */
[----:B------:R-:W-:Y:S05]  /*05e0*/  @!P0 BRA `(.L_x_9) ;  /* 0x0000000000b48947 */ /* 0x000fea0003800000 */
[----:B------:R-:W0:Y:S01]  /*05f0*/  MUFU.RCP R3, R4 ;  /* 0x0000000400037308 */ /* 0x000e220000001000 */
[----:B------:R-:W-:Y:S07]  /*0600*/  BSSY.RECONVERGENT B3, `(.L_x_10) ;  /* 0x000000c000037945 */ /* 0x000fee0003800200 */
[----:B------:R-:W1:Y:S01]  /*0610*/  FCHK P0, R19, R4 ;  /* 0x0000000413007302 */ /* 0x000e620000000000 */
[----:B0-----:R-:W-:-:S04]  /*0620*/  FFMA R6, R3, -R4, 1 ;  /* 0x3f80000003067423 */ /* 0x001fc80000000804 */
[----:B------:R-:W-:-:S04]  /*0630*/  FFMA R6, R3, R6, R3 ;  /* 0x0000000603067223 */ /* 0x000fc80000000003 */
[----:B------:R-:W-:-:S04]  /*0640*/  FFMA R3, R19, R6, RZ ;  /* 0x0000000613037223 */ /* 0x000fc800000000ff */
[----:B------:R-:W-:-:S04]  /*0650*/  FFMA R8, R3, -R4, R19 ;  /* 0x8000000403087223 */ /* 0x000fc80000000013 */
[----:B------:R-:W-:Y:S01]  /*0660*/  FFMA R3, R6, R8, R3 ;  /* 0x0000000806037223 */ /* 0x000fe20000000003 */
[----:B-1----:R-:W-:Y:S06]  /*0670*/  @!P0 BRA `(.L_x_11) ;  /* 0x0000000000108947 */ /* 0x002fec0003800000 */
[----:B------:R-:W-:Y:S02]  /*0680*/  MOV R3, R19 ;  /* 0x0000001300037202 */ /* 0x000fe40000000f00 */
[----:B------:R-:W-:Y:S02]  /*0690*/  MOV R19, R4 ;  /* 0x0000000400137202 */ /* 0x000fe40000000f00 */
[----:B------:R-:W-:-:S07]  /*06a0*/  MOV R12, 0x6c0 ;  /* 0x000006c0000c7802 */ /* 0x000fce0000000f00 */
[----:B------:R-:W-:Y:S05]  /*06b0*/  CALL.REL.NOINC `($__internal_1_$__cuda_sm3x_div_rn_noftz_f32_slowpath) ;  /* 0x0000002c00187944 */ /* 0x000fea0003c00000 */
.L_x_11:
[----:B------:R-:W-:Y:S05]  /*06c0*/  BSYNC.RECONVERGENT B3 ;  /* 0x0000000000037941 */ /* 0x000fea0003800200 */
.L_x_10:
[----:B------:R-:W0:Y:S01]  /*06d0*/  MUFU.RCP R9, R4 ;  /* 0x0000000400097308 */ /* 0x000e220000001000 */
[----:B------:R-:W-:Y:S01]  /*06e0*/  BSSY.RECONVERGENT B3, `(.L_x_12) ;  /* 0x000000e000037945 */ /* 0x000fe20003800200 */
[----:B------:R-:W-:-:S06]  /*06f0*/  MOV R15, R3 ;  /* 0x00000003000f7202 */ /* 0x000fcc0000000f00 */
        /* <DEDUP_REMOVED lines=11> */
[----:B------:R-:W-:-:S07]  /*07b0*/  MOV R9, R3 ;  /* 0x0000000300097202 */ /* 0x000fce0000000f00 */
.L_x_13:
[----:B------:R-:W-:Y:S05]  /*07c0*/  BSYNC.RECONVERGENT B3 ;  /* 0x0000000000037941 */ /* 0x000fea0003800200 */
.L_x_12:
        /* <DEDUP_REMOVED lines=13> */
.L_x_15:
[----:B------:R-:W-:Y:S05]  /*08a0*/  BSYNC.RECONVERGENT B3 ;  /* 0x0000000000037941 */ /* 0x000fea0003800200 */
.L_x_14:
[----:B------:R-:W-:-:S07]  /*08b0*/  MOV R6, R3 ;  /* 0x0000000300067202 */ /* 0x000fce0000000f00 */
.L_x_9:
[----:B------:R-:W-:Y:S05]  /*08c0*/  BSYNC.RECONVERGENT B2 ;  /* 0x0000000000027941 */ /* 0x000fea0003800200 */
.L_x_8:
[----:B------:R-:W-:Y:S01]  /*08d0*/  FMUL R4, R9, R9 ;  /* 0x0000000909047220 */ /* 0x000fe20000400000 */
[----:B------:R-:W-:Y:S03]  /*08e0*/  BSSY.RECONVERGENT B0, `(.L_x_16) ;  /* 0x000000f000007945 */ /* 0x000fe60003800200 */
[----:B------:R-:W-:-:S04]  /*08f0*/  FFMA R4, R15, R15, R4 ;  /* 0x0000000f0f047223 */ /* 0x000fc80000000004 */
[----:B------:R-:W-:-:S04]  /*0900*/  FADD R3, RZ, R4 ;  /* 0x00000004ff037221 */ /* 0x000fc80000000000 */
[----:B------:R0:W1:Y:S01]  /*0910*/  MUFU.RSQ R8, R3 ;  /* 0x0000000300087308 */ /* 0x0000620000001400 */
[----:B------:R-:W-:-:S04]  /*0920*/  IADD3 R4, PT, PT, R3, -0xd000000, RZ ;  /* 0xf300000003047810 */ /* 0x000fc80007ffe0ff */
[----:B------:R-:W-:-:S13]  /*0930*/  ISETP.GT.U32.AND P0, PT, R4, 0x727fffff, PT ;  /* 0x727fffff0400780c */ /* 0x000fda0003f04070 */
[----:B01----:R-:W-:Y:S05]  /*0940*/  @!P0 BRA `(.L_x_17) ;  /* 0x0000000000108947 */ /* 0x003fea0003800000 */
[----:B------:R-:W-:-:S07]  /*0950*/  MOV R12, 0x970 ;  /* 0x00000970000c7802 */ /* 0x000fce0000000f00 */
[----:B------:R-:W-:Y:S05]  /*0960*/  CALL.REL.NOINC `($__internal_0_$__cuda_sm20_sqrt_rn_f32_slowpath) ;  /* 0x0000002800187944 */ /* 0x000fea0003c00000 */
[----:B------:R-:W-:Y:S01]  /*0970*/  MOV R4, R18 ;  /* 0x0000001200047202 */ /* 0x000fe20000000f00 */
[----:B------:R-:W-:Y:S06]  /*0980*/  BRA `(.L_x_18) ;  /* 0x0000000000107947 */ /* 0x000fec0003800000 */
.L_x_17:
[----:B------:R-:W-:Y:S01]  /*0990*/  FMUL.FTZ R4, R3, R8 ;  /* 0x0000000803047220 */ /* 0x000fe20000410000 */
[----:B------:R-:W-:-:S03]  /*09a0*/  FMUL.FTZ R5, R8, 0.5 ;  /* 0x3f00000008057820 */ /* 0x000fc60000410000 */
[----:B------:R-:W-:-:S04]  /*09b0*/  FFMA R3, -R4, R4, R3 ;  /* 0x0000000404037223 */ /* 0x000fc80000000103 */
[----:B------:R-:W-:-:S07]  /*09c0*/  FFMA R4, R3, R5, R4 ;  /* 0x0000000503047223 */ /* 0x000fce0000000004 */
.L_x_18:
[----:B------:R-:W-:Y:S05]  /*09d0*/  BSYNC.RECONVERGENT B0 ;  /* 0x0000000000007941 */ /* 0x000fea0003800200 */
.L_x_16:
        /* <DEDUP_REMOVED lines=19> */
.L_x_22:
[----:B------:R-:W-:Y:S05]  /*0b10*/  BSYNC.RECONVERGENT B3 ;  /* 0x0000000000037941 */ /* 0x000fea0003800200 */
.L_x_21:
[----:B------:R-:W0:Y:S01]  /*0b20*/  MUFU.RCP R5, R4 ;  /* 0x0000000400057308 */ /* 0x000e220000001000 */
[----:B------:R-:W-:Y:S01]  /*0b30*/  BSSY.RECONVERGENT B3, `(.L_x_23) ;  /* 0x000000e000037945 */ /* 0x000fe20003800200 */
[----:B------:R-:W-:-:S06]  /*0b40*/  MOV R7, R3 ;  /* 0x0000000300077202 */ /* 0x000fcc0000000f00 */
[----:B------:R-:W1:Y:S01]  /*0b50*/  FCHK P0, -R15, R4 ;  /* 0x000000040f007302 */ /* 0x000e620000000100 */
[----:B0-----:R-:W-:-:S04]  /*0b60*/  FFMA R8, R5, -R4, 1 ;  /* 0x3f80000005087423 */ /* 0x001fc80000000804 */
[----:B------:R-:W-:-:S04]  /*0b70*/  FFMA R8, R5, R8, R5 ;  /* 0x0000000805087223 */ /* 0x000fc80000000005 */
[----:B------:R-:W-:-:S04]  /*0b80*/  FFMA R12, R8, -R15, RZ ;  /* 0x8000000f080c7223 */ /* 0x000fc800000000ff */
[----:B------:R-:W-:-:S04]  /*0b90*/  FFMA R5, R12, -R4, -R15 ;  /* 0x800000040c057223 */ /* 0x000fc8000000080f */
[----:B------:R-:W-:Y:S01]  /*0ba0*/  FFMA R5, R8, R5, R12 ;  /* 0x0000000508057223 */ /* 0x000fe2000000000c */
[----:B-1----:R-:W-:Y:S06]  /*0bb0*/  @!P0 BRA `(.L_x_24) ;  /* 0x0000000000148947 */ /* 0x002fec0003800000 */
[----:B------:R-:W-:Y:S01]  /*0bc0*/  FADD R3, -R15, -RZ ;  /* 0x800000ff0f037221 */ /* 0x000fe20000000100 */
[----:B------:R-:W-:Y:S02]  /*0bd0*/  MOV R19, R4 ;  /* 0x0000000400137202 */ /* 0x000fe40000000f00 */
[----:B------:R-:W-:-:S07]  /*0be0*/  MOV R12, 0xc00 ;  /* 0x00000c00000c7802 */ /* 0x000fce0000000f00 */
[----:B------:R-:W-:Y:S05]  /*0bf0*/  CALL.REL.NOINC `($__internal_1_$__cuda_sm3x_div_rn_noftz_f32_slowpath) ;  /* 0x0000002400c87944 */ /* 0x000fea0003c00000 */
[----:B------:R-:W-:-:S07]  /*0c00*/  MOV R5, R3 ;  /* 0x0000000300057202 */ /* 0x000fce0000000f00 */
.L_x_24:
[----:B------:R-:W-:Y:S05]  /*0c10*/  BSYNC.RECONVERGENT B3 ;  /* 0x0000000000037941 */ /* 0x000fea0003800200 */
.L_x_23:
[----:B------:R-:W0:Y:S01]  /*0c20*/  MUFU.RCP R3, R4 ;  /* 0x0000000400037308 */ /* 0x000e220000001000 */
[----:B------:R-:W-:Y:S07]  /*0c30*/  BSSY.RECONVERGENT B3, `(.L_x_20) ;  /* 0x000000c000037945 */ /* 0x000fee0003800200 */
[----:B------:R-:W1:Y:S01]  /*0c40*/  FCHK P0, RZ, R4 ;  /* 0x00000004ff007302 */ /* 0x000e620000000000 */
[----:B0-----:R-:W-:-:S04]  /*0c50*/  FFMA R8, R3, -R4, 1 ;  /* 0x3f80000003087423 */ /* 0x001fc80000000804 */
[----:B------:R-:W-:-:S04]  /*0c60*/  FFMA R12, R3, R8, R3 ;  /* 0x00000008030c7223 */ /* 0x000fc80000000003 */
[----:B------:R-:W-:-:S04]  /*0c70*/  FFMA R3, RZ, R12, RZ ;  /* 0x0000000cff037223 */ /* 0x000fc800000000ff */
[----:B------:R-:W-:-:S04]  /*0c80*/  FFMA R8, R3, -R4, RZ ;  /* 0x8000000403087223 */ /* 0x000fc800000000ff */
[----:B------:R-:W-:Y:S01]  /*0c90*/  FFMA R3, R12, R8, R3 ;  /* 0x000000080c037223 */ /* 0x000fe20000000003 */
[----:B-1----:R-:W-:Y:S06]  /*0ca0*/  @!P0 BRA `(.L_x_25) ;  /* 0x0000000000108947 */ /* 0x002fec0003800000 */
[----:B------:R-:W-:Y:S01]  /*0cb0*/  HFMA2 R3, -RZ, RZ, 0, 0 ;  /* 0x00000000ff037431 */ /* 0x000fe200000001ff */
[----:B------:R-:W-:Y:S02]  /*0cc0*/  MOV R19, R4 ;  /* 0x0000000400137202 */ /* 0x000fe40000000f00 */
[----:B------:R-:W-:-:S07]  /*0cd0*/  MOV R12, 0xcf0 ;  /* 0x00000cf0000c7802 */ /* 0x000fce0000000f00 */
[----:B------:R-:W-:Y:S05]  /*0ce0*/  CALL.REL.NOINC `($__internal_1_$__cuda_sm3x_div_rn_noftz_f32_slowpath) ;  /* 0x00000024008c7944 */ /* 0x000fea0003c00000 */
.L_x_25:
[----:B------:R-:W-:Y:S05]  /*0cf0*/  BSYNC.RECONVERGENT B3 ;  /* 0x0000000000037941 */ /* 0x000fea0003800200 */
.L_x_20:
[----:B------:R-:W-:Y:S05]  /*0d00*/  BSYNC.RECONVERGENT B2 ;  /* 0x0000000000027941 */ /* 0x000fea0003800200 */
.L_x_19:
[----:B------:R-:W0:Y:S01]  /*0d10*/  LDCU UR4, c[0x0][0x3b4] ;  /* 0x00007680ff0477ac */ /* 0x000e220008000800 */
[C---:B------:R-:W-:Y:S01]  /*0d20*/  FMUL R11, R0.reuse, R3 ;  /* 0x00000003000b7220 */ /* 0x040fe20000400000 */
[C---:B------:R-:W-:Y:S01]  /*0d30*/  FMUL R8, R0.reuse, R5 ;  /* 0x0000000500087220 */ /* 0x040fe20000400000 */
[-C--:B------:R-:W-:Y:S01]  /*0d40*/  FMUL R3, R7, R6.reuse ;  /* 0x0000000607037220 */ /* 0x080fe20000400000 */
[----:B------:R-:W-:Y:S01]  /*0d50*/  FMUL R4, R0, R7 ;  /* 0x0000000700047220 */ /* 0x000fe20000400000 */
[C---:B------:R-:W-:Y:S01]  /*0d60*/  FMUL R0, R5.reuse, R15 ;  /* 0x0000000f05007220 */ /* 0x040fe20000400000 */
[----:B------:R-:W-:Y:S01]  /*0d70*/  FMUL R5, R5, R6 ;  /* 0x0000000605057220 */ /* 0x000fe20000400000 */
[C---:B------:R-:W-:Y:S01]  /*0d80*/  FMUL R3, R2.reuse, R3 ;  /* 0x0000000302037220 */ /* 0x040fe20000400000 */
[----:B------:R-:W-:Y:S01]  /*0d90*/  BSSY.RECONVERGENT B0, `(.L_x_26) ;  /* 0x000001a000007945 */ /* 0x000fe20003800200 */
[----:B------:R-:W-:Y:S01]  /*0da0*/  FFMA R7, R7, R9, -R0 ;  /* 0x0000000907077223 */ /* 0x000fe20000000800 */
[----:B------:R-:W-:-:S03]  /*0db0*/  FMUL R5, R2, R5 ;  /* 0x0000000502057220 */ /* 0x000fc60000400000 */
[----:B------:R-:W-:Y:S01]  /*0dc0*/  FMUL R2, R2, R7 ;  /* 0x0000000702027220 */ /* 0x000fe20000400000 */
[----:B0-----:R-:W-:Y:S01]  /*0dd0*/  FFMA R8, R8, UR4, R9 ;  /* 0x0000000408087c23 */ /* 0x001fe20008000009 */
[----:B------:R-:W-:Y:S01]  /*0de0*/  FFMA R4, R4, UR4, R15 ;  /* 0x0000000404047c23 */ /* 0x000fe2000800000f */
[----:B------:R-:W-:Y:S02]  /*0df0*/  FFMA R11, R11, UR4, R6 ;  /* 0x000000040b0b7c23 */ /* 0x000fe40008000006 */
[----:B------:R-:W-:Y:S01]  /*0e00*/  FFMA R0, R3, UR4, R8 ;  /* 0x0000000403007c23 */ /* 0x000fe20008000008 */
[----:B------:R-:W-:Y:S01]  /*0e10*/  FFMA R4, -R5, UR4, R4 ;  /* 0x0000000405047c23 */ /* 0x000fe20008000104 */
[----:B------:R-:W-:Y:S02]  /*0e20*/  FFMA R2, R2, UR4, R11 ;  /* 0x0000000402027c23 */ /* 0x000fe4000800000b */
[----:B------:R-:W-:-:S04]  /*0e30*/  FMUL R3, R0, R0 ;  /* 0x0000000000037220 */ /* 0x000fc80000400000 */
[----:B------:R-:W-:-:S04]  /*0e40*/  FFMA R3, R4, R4, R3 ;  /* 0x0000000404037223 */ /* 0x000fc80000000003 */
[----:B------:R-:W-:-:S04]  /*0e50*/  FFMA R6, R2, R2, R3 ;  /* 0x0000000202067223 */ /* 0x000fc80000000003 */
[----:B------:R0:W1:Y:S01]  /*0e60*/  MUFU.RSQ R3, R6 ;  /* 0x0000000600037308 */ /* 0x0000620000001400 */
[----:B------:R-:W-:-:S04]  /*0e70*/  IADD3 R5, PT, PT, R6, -0xd000000, RZ ;  /* 0xf300000006057810 */ /* 0x000fc80007ffe0ff */
[----:B------:R-:W-:-:S13]  /*0e80*/  ISETP.GT.U32.AND P0, PT, R5, 0x727fffff, PT ;  /* 0x727fffff0500780c */ /* 0x000fda0003f04070 */
[----:B01----:R-:W-:Y:S05]  /*0e90*/  @!P0 BRA `(.L_x_27) ;  /* 0x0000000000148947 */ /* 0x003fea0003800000 */
[----:B------:R-:W-:Y:S02]  /*0ea0*/  MOV R3, R6 ;  /* 0x0000000600037202 */ /* 0x000fe40000000f00 */
[----:B------:R-:W-:-:S07]  /*0eb0*/  MOV R12, 0xed0 ;  /* 0x00000ed0000c7802 */ /* 0x000fce0000000f00 */
[----:B------:R-:W-:Y:S05]  /*0ec0*/  CALL.REL.NOINC `($__internal_0_$__cuda_sm20_sqrt_rn_f32_slowpath) ;  /* 0x0000002000c07944 */ /* 0x000fea0003c00000 */
[----:B------:R-:W-:Y:S01]  /*0ed0*/  MOV R5, R18 ;  /* 0x0000001200057202 */ /* 0x000fe20000000f00 */
[----:B------:R-:W-:Y:S06]  /*0ee0*/  BRA `(.L_x_28) ;  /* 0x0000000000107947 */ /* 0x000fec0003800000 */
.L_x_27:
[----:B------:R-:W-:Y:S01]  /*0ef0*/  FMUL.FTZ R5, R6, R3 ;  /* 0x0000000306057220 */ /* 0x000fe20000410000 */
[----:B------:R-:W-:-:S03]  /*0f00*/  FMUL.FTZ R3, R3, 0.5 ;  /* 0x3f00000003037820 */ /* 0x000fc60000410000 */
[----:B------:R-:W-:-:S04]  /*0f10*/  FFMA R6, -R5, R5, R6 ;  /* 0x0000000505067223 */ /* 0x000fc80000000106 */
[----:B------:R-:W-:-:S07]  /*0f20*/  FFMA R5, R6, R3, R5 ;  /* 0x0000000306057223 */ /* 0x000fce0000000005 */
.L_x_28:
[----:B------:R-:W-:Y:S05]  /*0f30*/  BSYNC.RECONVERGENT B0 ;  /* 0x0000000000007941 */ /* 0x000fea0003800200 */
.L_x_26:
[----:B------:R-:W-:Y:S01]  /*0f40*/  FSETP.GEU.AND P0, PT, R5, 9.9999999747524270788e-07, PT ;  /* 0x358637bd0500780b */ /* 0x000fe20003f0e000 */
[----:B------:R-:W-:Y:S01]  /*0f50*/  BSSY.RECONVERGENT B2, `(.L_x_29) ;  /* 0x0000031000027945 */ /* 0x000fe20003800200 */
[----:B------:R-:W-:Y:S01]  /*0f60*/  HFMA2 R20, -RZ, RZ, 0, 0 ;  /* 0x00000000ff147431 */ /* 0x000fe200000001ff */
[----:B------:R-:W-:-:S10]  /*0f70*/  CS2R R14, SRZ ;  /* 0x00000000000e7805 */ /* 0x000fd4000001ff00 */
        /* <DEDUP_REMOVED lines=14> */
.L_x_32:
[----:B------:R-:W-:Y:S05]  /*1060*/  BSYNC.RECONVERGENT B3 ;  /* 0x0000000000037941 */ /* 0x000fea0003800200 */
.L_x_31:
        /* <DEDUP_REMOVED lines=14> */
.L_x_34:
[----:B------:R-:W-:Y:S05]  /*1150*/  BSYNC.RECONVERGENT B3 ;  /* 0x0000000000037941 */ /* 0x000fea0003800200 */
.L_x_33:
        /* <DEDUP_REMOVED lines=14> */
.L_x_36:
[----:B------:R-:W-:Y:S05]  /*1240*/  BSYNC.RECONVERGENT B3 ;  /* 0x0000000000037941 */ /* 0x000fea0003800200 */
.L_x_35:
[----:B------:R-:W-:-:S07]  /*1250*/  MOV R15, R3 ;  /* 0x00000003000f7202 */ /* 0x000fce0000000f00 */
.L_x_30:
[----:B------:R-:W-:Y:S05]  /*1260*/  BSYNC.RECONVERGENT B2 ;  /* 0x0000000000027941 */ /* 0x000fea0003800200 */
.L_x_29:
[----:B------:R-:W0:Y:S01]  /*1270*/  LDCU UR4, c[0x0][0x398] ;  /* 0x00007300ff0477ac */ /* 0x000e220008000800 */
[----:B------:R-:W-:Y:S01]  /*1280*/  HFMA2 R19, -RZ, RZ, 598.5, 40320 ;  /* 0x60ad78ecff137431 */ /* 0x000fe200000001ff */
[----:B------:R-:W-:Y:S01]  /*1290*/  MOV R0, 0xffffffff ;  /* 0xffffffff00007802 */ /* 0x000fe20000000f00 */
[----:B------:R-:W1:Y:S01]  /*12a0*/  LDCU.64 UR10, c[0x0][0x358] ;  /* 0x00006b00ff0a77ac */ /* 0x000e620008000a00 */
[----:B0-----:R-:W-:-:S09]  /*12b0*/  UISETP.GE.AND UP0, UPT, UR4, 0x1, UPT ;  /* 0x000000010400788c */ /* 0x001fd2000bf06270 */
[----:B-1----:R-:W-:Y:S05]  /*12c0*/  BRA.U !UP0, `(.L_x_37) ;  /* 0x0000001108d07547 */ /* 0x002fea000b800000 */
[----:B------:R-:W-:Y:S01]  /*12d0*/  UISETP.GE.U32.AND UP0, UPT, UR4, 0x4, UPT ;  /* 0x000000040400788c */ /* 0x000fe2000bf06070 */
[----:B------:R-:W-:Y:S01]  /*12e0*/  MOV R19, 0x60ad78ec ;  /* 0x60ad78ec00137802 */ /* 0x000fe20000000f00 */
[----:B------:R-:W-:Y:S01]  /*12f0*/  ULOP3.LUT UR8, UR4, 0x3, URZ, 0xc0, !UPT ;  /* 0x0000000304087892 */ /* 0x000fe2000f8ec0ff */
[----:B------:R-:W-:Y:S02]  /*1300*/  MOV R0, 0xffffffff ;  /* 0xffffffff00007802 */ /* 0x000fe40000000f00 */
[----:B------:R-:W-:-:S04]  /*1310*/  MOV R7, RZ ;  /* 0x000000ff00077202 */ /* 0x000fc80000000f00 */
[----:B------:R-:W-:Y:S05]  /*1320*/  BRA.U !UP0, `(.L_x_38) ;  /* 0x0000000908a47547 */ /* 0x000fea000b800000 */
[----:B------:R-:W0:Y:S01]  /*1330*/  LDCU.64 UR6, c[0x0][0x390] ;  /* 0x00007200ff0677ac */ /* 0x000e220008000a00 */
[----:B------:R-:W-:Y:S01]  /*1340*/  HFMA2 R2, -RZ, RZ, 0, 0 ;  /* 0x00000000ff027431 */ /* 0x000fe200000001ff */
[----:B------:R-:W-:Y:S01]  /*1350*/  MOV R19, 0x60ad78ec ;  /* 0x60ad78ec00137802 */ /* 0x000fe20000000f00 */
[----:B------:R-:W-:Y:S01]  /*1360*/  ULOP3.LUT UR4, UR4, 0x7ffffffc, URZ, 0xc0, !UPT ;  /* 0x7ffffffc04047892 */ /* 0x000fe2000f8ec0ff */
[----:B------:R-:W-:Y:S01]  /*1370*/  MOV R0, 0xffffffff ;  /* 0xffffffff00007802 */ /* 0x000fe20000000f00 */
[----:B------:R-:W1:Y:S04]  /*1380*/  LDCU UR9, c[0x0][0x39c] ;  /* 0x00007380ff0977ac */ /* 0x000e680008000800 */
[----:B------:R-:W-:Y:S01]  /*1390*/  MOV R7, UR4 ;  /* 0x0000000400077c02 */ /* 0x000fe20008000f00 */
[----:B------:R-:W2:Y:S01]  /*13a0*/  LDCU.64 UR12, c[0x0][0x3a0] ;  /* 0x00007400ff0c77ac */ /* 0x000ea20008000a00 */
[----:B0-----:R-:W-:-:S04]  /*13b0*/  UIADD3 UR5, UP0, UPT, UR6, 0x40, URZ ;  /* 0x0000004006057890 */ /* 0x001fc8000ff1e0ff */
[----:B------:R-:W-:Y:S02]  /*13c0*/  UIADD3.X UR6, UPT, UPT, URZ, UR7, URZ, UP0, !UPT ;  /* 0x00000007ff067290 */ /* 0x000fe400087fe4ff */
[----:B------:R-:W-:-:S04]  /*13d0*/  MOV R4, UR5 ;  /* 0x0000000500047c02 */ /* 0x000fc80008000f00 */
[----:B-12---:R-:W-:-:S07]  /*13e0*/  MOV R5, UR6 ;  /* 0x0000000600057c02 */ /* 0x006fce0008000f00 */
.L_x_59:
[----:B------:R-:W2:Y:S04]  /*13f0*/  LDG.E R6, desc[UR10][R4.64+-0x3c] ;  /* 0xffffc40a04067981 */ /* 0x000ea8000c1e1900 */
[----:B------:R-:W3:Y:S04]  /*1400*/  LDG.E R3, desc[UR10][R4.64+-0x40] ;  /* 0xffffc00a04037981 */ /* 0x000ee8000c1e1900 */
[----:B------:R-:W4:Y:S04]  /*1410*/  LDG.E R8, desc[UR10][R4.64+-0x38] ;  /* 0xffffc80a04087981 */ /* 0x000f28000c1e1900 */
[----:B------:R-:W5:Y:S01]  /*1420*/  LDG.E R9, desc[UR10][R4.64+-0x34] ;  /* 0xffffcc0a04097981 */ /* 0x000f62000c1e1900 */
[----:B------:R-:W-:Y:S01]  /*1430*/  BSSY.RECONVERGENT B0, `(.L_x_39) ;  /* 0x000001d000007945 */ /* 0x000fe20003800200 */
[----:B--2---:R-:W-:Y:S01]  /*1440*/  FADD R11, -R6, UR12 ;  /* 0x0000000c060b7e21 */ /* 0x004fe20008000100 */
[----:B---3--:R-:W-:-:S03]  /*1450*/  FADD R3, -R3, UR9 ;  /* 0x0000000903037e21 */ /* 0x008fc60008000100 */
[C---:B------:R-:W-:Y:S01]  /*1460*/  FMUL R6, R11.reuse, R11 ;  /* 0x0000000b0b067220 */ /* 0x040fe20000400000 */
[----:B------:R-:W-:Y:S01]  /*1470*/  FMUL R11, R11, R20 ;  /* 0x000000140b0b7220 */ /* 0x000fe20000400000 */
[----:B----4-:R-:W-:Y:S02]  /*1480*/  FADD R8, -R8, UR13 ;  /* 0x0000000d08087e21 */ /* 0x010fe40008000100 */
[C---:B------:R-:W-:Y:S01]  /*1490*/  FFMA R13, R3.reuse, R3, R6 ;  /* 0x00000003030d7223 */ /* 0x040fe20000000006 */
[----:B------:R-:W-:-:S03]  /*14a0*/  FFMA R6, R3, R14, R11 ;  /* 0x0000000e03067223 */ /* 0x000fc6000000000b */
[C---:B------:R-:W-:Y:S01]  /*14b0*/  FFMA R12, R8.reuse, R8, R13 ;  /* 0x00000008080c7223 */ /* 0x040fe2000000000d */
[----:B------:R-:W-:-:S03]  /*14c0*/  FFMA R6, R8, R15, R6 ;  /* 0x0000000f08067223 */ /* 0x000fc60000000006 */
[----:B-----5:R-:W-:Y:S01]  /*14d0*/  FFMA R9, R9, R9, -R12 ;  /* 0x0000000909097223 */ /* 0x020fe2000000080c */
[----:B------:R-:W-:-:S03]  /*14e0*/  MOV R12, 0xbf800000 ;  /* 0xbf800000000c7802 */ /* 0x000fc60000000f00 */
[----:B------:R-:W-:-:S05]  /*14f0*/  FFMA R3, R6, R6, R9 ;  /* 0x0000000606037223 */ /* 0x000fca0000000009 */
[----:B------:R-:W-:-:S13]  /*1500*/  FSETP.GEU.AND P0, PT, R3, RZ, PT ;  /* 0x000000ff0300720b */ /* 0x000fda0003f0e000 */
[----:B------:R-:W-:Y:S05]  /*1510*/  @!P0 BRA `(.L_x_40) ;  /* 0x0000000000388947 */ /* 0x000fea0003800000 */
[----:B------:R-:W-:Y:S01]  /*1520*/  IADD3 R9, PT, PT, R3, -0xd000000, RZ ;  /* 0xf300000003097810 */ /* 0x000fe20007ffe0ff */
[----:B------:R0:W1:Y:S01]  /*1530*/  MUFU.RSQ R8, R3 ;  /* 0x0000000300087308 */ /* 0x0000620000001400 */
[----:B------:R-:W-:Y:S02]  /*1540*/  BSSY.RECONVERGENT B1, `(.L_x_41) ;  /* 0x000000a000017945 */ /* 0x000fe40003800200 */
[----:B------:R-:W-:-:S13]  /*1550*/  ISETP.GT.U32.AND P0, PT, R9, 0x727fffff, PT ;  /* 0x727fffff0900780c */ /* 0x000fda0003f04070 */
[----:B0-----:R-:W-:Y:S05]  /*1560*/  @!P0 BRA `(.L_x_42) ;  /* 0x00000000000c8947 */ /* 0x001fea0003800000 */
[----:B------:R-:W-:-:S07]  /*1570*/  MOV R12, 0x1590 ;  /* 0x00001590000c7802 */ /* 0x000fce0000000f00 */
[----:B-1----:R-:W-:Y:S05]  /*1580*/  CALL.REL.NOINC `($__internal_0_$__cuda_sm20_sqrt_rn_f32_slowpath) ;  /* 0x0000001c00107944 */ /* 0x002fea0003c00000 */
[----:B------:R-:W-:Y:S05]  /*1590*/  BRA `(.L_x_43) ;  /* 0x0000000000107947 */ /* 0x000fea0003800000 */
.L_x_42:
[----:B-1----:R-:W-:Y:S01]  /*15a0*/  FMUL.FTZ R18, R3, R8 ;  /* 0x0000000803127220 */ /* 0x002fe20000410000 */
[----:B------:R-:W-:-:S03]  /*15b0*/  FMUL.FTZ R8, R8, 0.5 ;  /* 0x3f00000008087820 */ /* 0x000fc60000410000 */
[----:B------:R-:W-:-:S04]  /*15c0*/  FFMA R3, -R18, R18, R3 ;  /* 0x0000001212037223 */ /* 0x000fc80000000103 */
[----:B------:R-:W-:-:S07]  /*15d0*/  FFMA R18, R3, R8, R18 ;  /* 0x0000000803127223 */ /* 0x000fce0000000012 */
.L_x_43:
[----:B------:R-:W-:Y:S05]  /*15e0*/  BSYNC.RECONVERGENT B1 ;  /* 0x0000000000017941 */ /* 0x000fea0003800200 */
.L_x_41:
[----:B------:R-:W-:-:S07]  /*15f0*/  FADD R12, -R6, -R18 ;  /* 0x80000012060c7221 */ /* 0x000fce0000000100 */
.L_x_40:
[----:B------:R-:W-:Y:S05]  /*1600*/  BSYNC.RECONVERGENT B0 ;  /* 0x0000000000007941 */ /* 0x000fea0003800200 */
.L_x_39:
[----:B------:R-:W2:Y:S04]  /*1610*/  LDG.E R6, desc[UR10][R4.64+-0x1c] ;  /* 0xffffe40a04067981 */ /* 0x000ea8000c1e1900 */
[----:B------:R-:W3:Y:S04]  /*1620*/  LDG.E R3, desc[UR10][R4.64+-0x20] ;  /* 0xffffe00a04037981 */ /* 0x000ee8000c1e1900 */
[----:B------:R-:W4:Y:S04]  /*1630*/  LDG.E R8, desc[UR10][R4.64+-0x18] ;  /* 0xffffe80a04087981 */ /* 0x000f28000c1e1900 */
[----:B------:R-:W5:Y:S01]  /*1640*/  LDG.E R9, desc[UR10][R4.64+-0x14] ;  /* 0xffffec0a04097981 */ /* 0x000f62000c1e1900 */
[C---:B------:R-:W-:Y:S01]  /*1650*/  FSETP.GEU.AND P0, PT, R12.reuse, R19, PT ;  /* 0x000000130c00720b */ /* 0x040fe20003f0e000 */
[----:B------:R-:W-:Y:S03]  /*1660*/  BSSY.RECONVERGENT B0, `(.L_x_44) ;  /* 0x0000020000007945 */ /* 0x000fe60003800200 */
[----:B------:R-:W-:-:S04]  /*1670*/  FSETP.GT.AND P0, PT, R12, RZ, !P0 ;  /* 0x000000ff0c00720b */ /* 0x000fc80004704000 */
[----:B------:R-:W-:Y:S02]  /*1680*/  FSEL R19, R12, R19, P0 ;  /* 0x000000130c137208 */ /* 0x000fe40000000000 */
[----:B------:R-:W-:Y:S01]  /*1690*/  SEL R0, R2, R0, P0 ;  /* 0x0000000002007207 */ /* 0x000fe20000000000 */
        /* <DEDUP_REMOVED lines=8> */
[----:B------:R-:W-:Y:S01]  /*1720*/  FFMA R6, R8, R15, R6 ;  /* 0x0000000f08067223 */ /* 0x000fe20000000006 */
[----:B------:R-:W-:Y:S02]  /*1730*/  MOV R8, 0xbf800000 ;  /* 0xbf80000000087802 */ /* 0x000fe40000000f00 */
[----:B-----5:R-:W-:-:S04]  /*1740*/  FFMA R9, R9, R9, -R16 ;  /* 0x0000000909097223 */ /* 0x020fc80000000810 */
        /* <DEDUP_REMOVED lines=11> */
.L_x_47:
[----:B-1----:R-:W-:Y:S01]  /*1800*/  FMUL.FTZ R18, R3, R8 ;  /* 0x0000000803127220 */ /* 0x002fe20000410000 */
[----:B------:R-:W-:-:S03]  /*1810*/  FMUL.FTZ R8, R8, 0.5 ;  /* 0x3f00000008087820 */ /* 0x000fc60000410000 */
[----:B------:R-:W-:-:S04]  /*1820*/  FFMA R3, -R18, R18, R3 ;  /* 0x0000001212037223 */ /* 0x000fc80000000103 */
[----:B------:R-:W-:-:S07]  /*1830*/  FFMA R18, R3, R8, R18 ;  /* 0x0000000803127223 */ /* 0x000fce0000000012 */
.L_x_48:
[----:B------:R-:W-:Y:S05]  /*1840*/  BSYNC.RECONVERGENT B1 ;  /* 0x0000000000017941 */ /* 0x000fea0003800200 */
.L_x_46:
[----:B------:R-:W-:-:S07]  /*1850*/  FADD R8, -R6, -R18 ;  /* 0x8000001206087221 */ /* 0x000fce0000000100 */
.L_x_45:
[----:B------:R-:W-:Y:S05]  /*1860*/  BSYNC.RECONVERGENT B0 ;  /* 0x0000000000007941 */ /* 0x000fea0003800200 */
.L_x_44:
[----:B------:R-:W2:Y:S04]  /*1870*/  LDG.E R6, desc[UR10][R4.64+0x4] ;  /* 0x0000040a04067981 */ /* 0x000ea8000c1e1900 */
[----:B------:R-:W3:Y:S04]  /*1880*/  LDG.E R3, desc[UR10][R4.64] ;  /* 0x0000000a04037981 */ /* 0x000ee8000c1e1900 */
[----:B------:R-:W4:Y:S04]  /*1890*/  LDG.E R9, desc[UR10][R4.64+0x8] ;  /* 0x0000080a04097981 */ /* 0x000f28000c1e1900 */
[----:B------:R-:W5:Y:S01]  /*18a0*/  LDG.E R11, desc[UR10][R4.64+0xc] ;  /* 0x00000c0a040b7981 */ /* 0x000f62000c1e1900 */
[C---:B------:R-:W-:Y:S01]  /*18b0*/  FSETP.GEU.AND P0, PT, R8.reuse, R19, PT ;  /* 0x000000130800720b */ /* 0x040fe20003f0e000 */
[----:B------:R-:W-:Y:S03]  /*18c0*/  BSSY.RECONVERGENT B0, `(.L_x_49) ;  /* 0x0000020000007945 */ /* 0x000fe60003800200 */
[----:B------:R-:W-:-:S04]  /*18d0*/  FSETP.GT.AND P0, PT, R8, RZ, !P0 ;  /* 0x000000ff0800720b */ /* 0x000fc80004704000 */
[----:B------:R-:W-:Y:S01]  /*18e0*/  FSEL R19, R8, R19, P0 ;  /* 0x0000001308137208 */ /* 0x000fe20000000000 */
[----:B------:R-:W-:-:S08]  /*18f0*/  HFMA2 R8, -RZ, RZ, -1.875, 0 ;  /* 0xbf800000ff087431 */ /* 0x000fd000000001ff */
[----:B------:R-:W-:Y:S01]  /*1900*/  @P0 IADD3 R0, PT, PT, R2, 0x1, RZ ;  /* 0x0000000102000810 */ /* 0x000fe20007ffe0ff */
        /* <DEDUP_REMOVED lines=21> */
.L_x_52:
[----:B-1----:R-:W-:Y:S01]  /*1a60*/  FMUL.FTZ R18, R3, R8 ;  /* 0x0000000803127220 */ /* 0x002fe20000410000 */
[----:B------:R-:W-:-:S03]  /*1a70*/  FMUL.FTZ R8, R8, 0.5 ;  /* 0x3f00000008087820 */ /* 0x000fc60000410000 */
[----:B------:R-:W-:-:S04]  /*1a80*/  FFMA R3, -R18, R18, R3 ;  /* 0x0000001212037223 */ /* 0x000fc80000000103 */
[----:B------:R-:W-:-:S07]  /*1a90*/  FFMA R18, R3, R8, R18 ;  /* 0x0000000803127223 */ /* 0x000fce0000000012 */
.L_x_53:
[----:B------:R-:W-:Y:S05]  /*1aa0*/  BSYNC.RECONVERGENT B1 ;  /* 0x0000000000017941 */ /* 0x000fea0003800200 */
.L_x_51:
[----:B------:R-:W-:-:S07]  /*1ab0*/  FADD R8, -R6, -R18 ;  /* 0x8000001206087221 */ /* 0x000fce0000000100 */
.L_x_50:
[----:B------:R-:W-:Y:S05]  /*1ac0*/  BSYNC.RECONVERGENT B0 ;  /* 0x0000000000007941 */ /* 0x000fea0003800200 */
.L_x_49:
        /* <DEDUP_REMOVED lines=8> */
[----:B------:R-:W-:-:S07]  /*1b50*/  MOV R8, 0xbf800000 ;  /* 0xbf80000000087802 */ /* 0x000fce0000000f00 */
        /* <DEDUP_REMOVED lines=22> */
.L_x_57:
[----:B-1----:R-:W-:Y:S01]  /*1cc0*/  FMUL.FTZ R18, R3, R8 ;  /* 0x0000000803127220 */ /* 0x002fe20000410000 */
[----:B------:R-:W-:-:S03]  /*1cd0*/  FMUL.FTZ R8, R8, 0.5 ;  /* 0x3f00000008087820 */ /* 0x000fc60000410000 */
[----:B------:R-:W-:-:S04]  /*1ce0*/  FFMA R3, -R18, R18, R3 ;  /* 0x0000001212037223 */ /* 0x000fc80000000103 */
[----:B------:R-:W-:-:S07]  /*1cf0*/  FFMA R18, R3, R8, R18 ;  /* 0x0000000803127223 */ /* 0x000fce0000000012 */
.L_x_58:
[----:B------:R-:W-:Y:S05]  /*1d00*/  BSYNC.RECONVERGENT B1 ;  /* 0x0000000000017941 */ /* 0x000fea0003800200 */
.L_x_56:
[----:B------:R-:W-:-:S07]  /*1d10*/  FADD R8, -R6, -R18 ;  /* 0x8000001206087221 */ /* 0x000fce0000000100 */
.L_x_55:
[----:B------:R-:W-:Y:S05]  /*1d20*/  BSYNC.RECONVERGENT B0 ;  /* 0x0000000000007941 */ /* 0x000fea0003800200 */
.L_x_54:
[----:B------:R-:W-:Y:S02]  /*1d30*/  FSETP.GEU.AND P0, PT, R8, R19, PT ;  /* 0x000000130800720b */ /* 0x000fe40003f0e000 */
[----:B------:R-:W-:Y:S02]  /*1d40*/  IADD3 R4, P2, PT, R4, 0x80, RZ ;  /* 0x0000008004047810 */ /* 0x000fe40007f5e0ff */
[C---:B------:R-:W-:Y:S02]  /*1d50*/  FSETP.GT.AND P0, PT, R8.reuse, RZ, !P0 ;  /* 0x000000ff0800720b */ /* 0x040fe40004704000 */
[----:B------:R-:W-:Y:S02]  /*1d60*/  IADD3.X R5, PT, PT, RZ, R5, RZ, P2, !PT ;  /* 0x00000005ff057210 */ /* 0x000fe400017fe4ff */
[----:B------:R-:W-:-:S09]  /*1d70*/  FSEL R19, R8, R19, P0 ;  /* 0x0000001308137208 */ /* 0x000fd20000000000 */
[C---:B------:R-:W-:Y:S02]  /*1d80*/  @P0 IADD3 R0, PT, PT, R2.reuse, 0x3, RZ ;  /* 0x0000000302000810 */ /* 0x040fe40007ffe0ff */
[----:B------:R-:W-:-:S04]  /*1d90*/  IADD3 R2, PT, PT, R2, 0x4, RZ ;  /* 0x0000000402027810 */ /* 0x000fc80007ffe0ff */
[----:B------:R-:W-:-:S13]  /*1da0*/  ISETP.NE.AND P1, PT, R2, R7, PT ;  /* 0x000000070200720c */ /* 0x000fda0003f25270 */
[----:B------:R-:W-:Y:S05]  /*1db0*/  @P1 BRA `(.L_x_59) ;  /* 0xfffffff4008c1947 */ /* 0x000fea000383ffff */
.L_x_38:
[----:B------:R-:W-:-:S09]  /*1dc0*/  UISETP.NE.AND UP0, UPT, UR8, URZ, UPT ;  /* 0x000000ff0800728c */ /* 0x000fd2000bf05270 */
[----:B------:R-:W-:Y:S05]  /*1dd0*/  BRA.U !UP0, `(.L_x_37) ;  /* 0x00000009080c7547 */ /* 0x000fea000b800000 */
[----:B------:R-:W-:-:S09]  /*1de0*/  UISETP.NE.AND UP0, UPT, UR8, 0x1, UPT ;  /* 0x000000010800788c */ /* 0x000fd2000bf05270 */
[----:B------:R-:W-:Y:S05]  /*1df0*/  BRA.U !UP0, `(.L_x_60) ;  /* 0x00000005084c7547 */ /* 0x000fea000b800000 */
[----:B------:R-:W0:Y:S01]  /*1e00*/  LDC.64 R4, c[0x0][0x390] ;  /* 0x0000e400ff047b82 */ /* 0x000e220000000a00 */
[----:B------:R-:W1:Y:S01]  /*1e10*/  LDCU.64 UR6, c[0x0][0x3a0] ;  /* 0x00007400ff0677ac */ /* 0x000e620008000a00 */
[----:B------:R-:W2:Y:S01]  /*1e20*/  LDCU UR4, c[0x0][0x39c] ;  /* 0x00007380ff0477ac */ /* 0x000ea20008000800 */
[----:B0-----:R-:W-:-:S05]  /*1e30*/  IMAD.WIDE.U32 R4, R7, 0x20, R4 ;  /* 0x0000002007047825 */ /* 0x001fca00078e0004 */
[----:B------:R-:W1:Y:S04]  /*1e40*/  LDG.E R3, desc[UR10][R4.64+0x4] ;  /* 0x0000040a04037981 */ /* 0x000e68000c1e1900 */
[----:B------:R-:W2:Y:S04]  /*1e50*/  LDG.E R2, desc[UR10][R4.64] ;  /* 0x0000000a04027981 */ /* 0x000ea8000c1e1900 */
[----:B------:R-:W3:Y:S04]  /*1e60*/  LDG.E R6, desc[UR10][R4.64+0x8] ;  /* 0x0000080a04067981 */ /* 0x000ee8000c1e1900 */
[----:B------:R-:W4:Y:S01]  /*1e70*/  LDG.E R8, desc[UR10][R4.64+0xc] ;  /* 0x00000c0a04087981 */ /* 0x000f22000c1e1900 */
[----:B------:R-:W-:Y:S01]  /*1e80*/  BSSY.RECONVERGENT B0, `(.L_x_61) ;  /* 0x000001d000007945 */ /* 0x000fe20003800200 */
[----:B-1----:R-:W-:Y:S01]  /*1e90*/  FADD R9, -R3, UR6 ;  /* 0x0000000603097e21 */ /* 0x002fe20008000100 */
[----:B--2---:R-:W-:-:S03]  /*1ea0*/  FADD R3, -R2, UR4 ;  /* 0x0000000402037e21 */ /* 0x004fc60008000100 */
[C---:B------:R-:W-:Y:S01]  /*1eb0*/  FMUL R2, R9.reuse, R9 ;  /* 0x0000000909027220 */ /* 0x040fe20000400000 */
[----:B------:R-:W-:Y:S01]  /*1ec0*/  FMUL R9, R9, R20 ;  /* 0x0000001409097220 */ /* 0x000fe20000400000 */
[----:B---3--:R-:W-:Y:S02]  /*1ed0*/  FADD R6, -R6, UR7 ;  /* 0x0000000706067e21 */ /* 0x008fe40008000100 */
[C---:B------:R-:W-:Y:S01]  /*1ee0*/  FFMA R11, R3.reuse, R3, R2 ;  /* 0x00000003030b7223 */ /* 0x040fe20000000002 */
[----:B------:R-:W-:-:S03]  /*1ef0*/  FFMA R2, R3, R14, R9 ;  /* 0x0000000e03027223 */ /* 0x000fc60000000009 */
[C---:B------:R-:W-:Y:S01]  /*1f00*/  FFMA R11, R6.reuse, R6, R11 ;  /* 0x00000006060b7223 */ /* 0x040fe2000000000b */
[----:B------:R-:W-:Y:S01]  /*1f10*/  FFMA R2, R6, R15, R2 ;  /* 0x0000000f06027223 */ /* 0x000fe20000000002 */
[----:B------:R-:W-:Y:S02]  /*1f20*/  HFMA2 R6, -RZ, RZ, -1.875, 0 ;  /* 0xbf800000ff067431 */ /* 0x000fe400000001ff */
[----:B----4-:R-:W-:-:S04]  /*1f30*/  FFMA R11, R8, R8, -R11 ;  /* 0x00000008080b7223 */ /* 0x010fc8000000080b */
        /* <DEDUP_REMOVED lines=11> */
.L_x_64:
[----:B-1----:R-:W-:Y:S01]  /*1ff0*/  FMUL.FTZ R18, R3, R6 ;  /* 0x0000000603127220 */ /* 0x002fe20000410000 */
[----:B------:R-:W-:-:S03]  /*2000*/  FMUL.FTZ R6, R6, 0.5 ;  /* 0x3f00000006067820 */ /* 0x000fc60000410000 */
[----:B------:R-:W-:-:S04]  /*2010*/  FFMA R3, -R18, R18, R3 ;  /* 0x0000001212037223 */ /* 0x000fc80000000103 */
[----:B------:R-:W-:-:S07]  /*2020*/  FFMA R18, R3, R6, R18 ;  /* 0x0000000603127223 */ /* 0x000fce0000000012 */
.L_x_65:
[----:B------:R-:W-:Y:S05]  /*2030*/  BSYNC.RECONVERGENT B1 ;  /* 0x0000000000017941 */ /* 0x000fea0003800200 */
.L_x_63:
[----:B------:R-:W-:-:S07]  /*2040*/  FADD R6, -R2, -R18 ;  /* 0x8000001202067221 */ /* 0x000fce0000000100 */
.L_x_62:
[----:B------:R-:W-:Y:S05]  /*2050*/  BSYNC.RECONVERGENT B0 ;  /* 0x0000000000007941 */ /* 0x000fea0003800200 */
.L_x_61:
[----:B------:R-:W2:Y:S01]  /*2060*/  LDG.E R3, desc[UR10][R4.64+0x24] ;  /* 0x0000240a04037981 */ /* 0x000ea2000c1e1900 */
[----:B------:R-:W2:Y:S03]  /*2070*/  LDCU.64 UR6, c[0x0][0x3a0] ;  /* 0x00007400ff0677ac */ /* 0x000ea60008000a00 */
[----:B------:R-:W3:Y:S01]  /*2080*/  LDG.E R2, desc[UR10][R4.64+0x20] ;  /* 0x0000200a04027981 */ /* 0x000ee2000c1e1900 */
[----:B------:R-:W3:Y:S03]  /*2090*/  LDCU UR4, c[0x0][0x39c] ;  /* 0x00007380ff0477ac */ /* 0x000ee60008000800 */
[----:B------:R-:W4:Y:S04]  /*20a0*/  LDG.E R8, desc[UR10][R4.64+0x28] ;  /* 0x0000280a04087981 */ /* 0x000f28000c1e1900 */
[----:B------:R0:W5:Y:S01]  /*20b0*/  LDG.E R9, desc[UR10][R4.64+0x2c] ;  /* 0x00002c0a04097981 */ /* 0x000162000c1e1900 */
[C---:B------:R-:W-:Y:S01]  /*20c0*/  FSETP.GEU.AND P0, PT, R6.reuse, R19, PT ;  /* 0x000000130600720b */ /* 0x040fe20003f0e000 */
[----:B------:R-:W-:Y:S03]  /*20d0*/  BSSY.RECONVERGENT B0, `(.L_x_66) ;  /* 0x0000020000007945 */ /* 0x000fe60003800200 */
[----:B------:R-:W-:-:S04]  /*20e0*/  FSETP.GT.AND P0, PT, R6, RZ, !P0 ;  /* 0x000000ff0600720b */ /* 0x000fc80004704000 */
[----:B------:R-:W-:Y:S02]  /*20f0*/  FSEL R19, R6, R19, P0 ;  /* 0x0000001306137208 */ /* 0x000fe40000000000 */
[----:B0-----:R-:W-:Y:S02]  /*2100*/  MOV R4, 0xbf800000 ;  /* 0xbf80000000047802 */ /* 0x001fe40000000f00 */
        /* <DEDUP_REMOVED lines=22> */
.L_x_69:
[----:B-1----:R-:W-:Y:S01]  /*2270*/  FMUL.FTZ R18, R3, R4 ;  /* 0x0000000403127220 */ /* 0x002fe20000410000 */
[----:B------:R-:W-:-:S03]  /*2280*/  FMUL.FTZ R4, R4, 0.5 ;  /* 0x3f00000004047820 */ /* 0x000fc60000410000 */
[----:B------:R-:W-:-:S04]  /*2290*/  FFMA R3, -R18, R18, R3 ;  /* 0x0000001212037223 */ /* 0x000fc80000000103 */
[----:B------:R-:W-:-:S07]  /*22a0*/  FFMA R18, R3, R4, R18 ;  /* 0x0000000403127223 */ /* 0x000fce0000000012 */
.L_x_70:
[----:B------:R-:W-:Y:S05]  /*22b0*/  BSYNC.RECONVERGENT B1 ;  /* 0x0000000000017941 */ /* 0x000fea0003800200 */
.L_x_68:
[----:B------:R-:W-:-:S07]  /*22c0*/  FADD R4, -R2, -R18 ;  /* 0x8000001202047221 */ /* 0x000fce0000000100 */
.L_x_67:
[----:B------:R-:W-:Y:S05]  /*22d0*/  BSYNC.RECONVERGENT B0 ;  /* 0x0000000000007941 */ /* 0x000fea0003800200 */
.L_x_66:
[----:B------:R-:W-:-:S04]  /*22e0*/  FSETP.GEU.AND P0, PT, R4, R19, PT ;  /* 0x000000130400720b */ /* 0x000fc80003f0e000 */
[----:B------:R-:W-:-:S04]  /*22f0*/  FSETP.GT.AND P0, PT, R4, RZ, !P0 ;  /* 0x000000ff0400720b */ /* 0x000fc80004704000 */
[----:B------:R-:W-:-:S09]  /*2300*/  FSEL R19, R4, R19, P0 ;  /* 0x0000001304137208 */ /* 0x000fd20000000000 */
[C---:B------:R-:W-:Y:S02]  /*2310*/  @P0 IADD3 R0, PT, PT, R7.reuse, 0x1, RZ ;  /* 0x0000000107000810 */ /* 0x040fe40007ffe0ff */
[----:B------:R-:W-:-:S07]  /*2320*/  IADD3 R7, PT, PT, R7, 0x2, RZ ;  /* 0x0000000207077810 */ /* 0x000fce0007ffe0ff */
.L_x_60:
[----:B------:R-:W0:Y:S02]  /*2330*/  LDCU UR4, c[0x0][0x398] ;  /* 0x00007300ff0477ac */ /* 0x000e240008000800 */
[----:B0-----:R-:W-:-:S04]  /*2340*/  ULOP3.LUT UR4, UR4, 0x1, URZ, 0xc0, !UPT ;  /* 0x0000000104047892 */ /* 0x001fc8000f8ec0ff */
[----:B------:R-:W-:-:S09]  /*2350*/  UISETP.NE.U32.AND UP0, UPT, UR4, 0x1, UPT ;  /* 0x000000010400788c */ /* 0x000fd2000bf05070 */
[----:B------:R-:W-:Y:S05]  /*2360*/  BRA.U UP0, `(.L_x_37) ;  /* 0x0000000100a87547 */ /* 0x000fea000b800000 */
[----:B------:R-:W0:Y:S01]  /*2370*/  LDC.64 R2, c[0x0][0x390] ;  /* 0x0000e400ff027b82 */ /* 0x000e220000000a00 */
[----:B------:R-:W1:Y:S01]  /*2380*/  LDCU.64 UR6, c[0x0][0x3a0] ;  /* 0x00007400ff0677ac */ /* 0x000e620008000a00 */
[----:B------:R-:W2:Y:S01]  /*2390*/  LDCU UR4, c[0x0][0x39c] ;  /* 0x00007380ff0477ac */ /* 0x000ea20008000800 */
[----:B0-----:R-:W-:-:S05]  /*23a0*/  IMAD.WIDE.U32 R2, R7, 0x20, R2 ;  /* 0x0000002007027825 */ /* 0x001fca00078e0002 */
[----:B------:R-:W1:Y:S04]  /*23b0*/  LDG.E R5, desc[UR10][R2.64+0x4] ;  /* 0x0000040a02057981 */ /* 0x000e68000c1e1900 */
[----:B------:R-:W2:Y:S04]  /*23c0*/  LDG.E R4, desc[UR10][R2.64] ;  /* 0x0000000a02047981 */ /* 0x000ea8000c1e1900 */
[----:B------:R-:W3:Y:S04]  /*23d0*/  LDG.E R6, desc[UR10][R2.64+0x8] ;  /* 0x0000080a02067981 */ /* 0x000ee8000c1e1900 */
[----:B------:R0:W4:Y:S01]  /*23e0*/  LDG.E R8, desc[UR10][R2.64+0xc] ;  /* 0x00000c0a02087981 */ /* 0x000122000c1e1900 */
        /* <DEDUP_REMOVED lines=9> */
[----:B0-----:R-:W-:Y:S01]  /*2480*/  FFMA R2, R6, R15, R4 ;  /* 0x0000000f06027223 */ /* 0x001fe20000000004 */
        /* <DEDUP_REMOVED lines=13> */
.L_x_74:
[----:B-1----:R-:W-:Y:S01]  /*2560*/  FMUL.FTZ R18, R3, R4 ;  /* 0x0000000403127220 */ /* 0x002fe20000410000 */
[----:B------:R-:W-:-:S03]  /*2570*/  FMUL.FTZ R4, R4, 0.5 ;  /* 0x3f00000004047820 */ /* 0x000fc60000410000 */
[----:B------:R-:W-:-:S04]  /*2580*/  FFMA R3, -R18, R18, R3 ;  /* 0x0000001212037223 */ /* 0x000fc80000000103 */
[----:B------:R-:W-:-:S07]  /*2590*/  FFMA R18, R3, R4, R18 ;  /* 0x0000000403127223 */ /* 0x000fce0000000012 */
.L_x_75:
[----:B------:R-:W-:Y:S05]  /*25a0*/  BSYNC.RECONVERGENT B1 ;  /* 0x0000000000017941 */ /* 0x000fea0003800200 */
.L_x_73:
[----:B------:R-:W-:-:S07]  /*25b0*/  FADD R4, -R2, -R18 ;  /* 0x8000001202047221 */ /* 0x000fce0000000100 */
.L_x_72:
[----:B------:R-:W-:Y:S05]  /*25c0*/  BSYNC.RECONVERGENT B0 ;  /* 0x0000000000007941 */ /* 0x000fea0003800200 */
.L_x_71:
[----:B------:R-:W-:-:S04]  /*25d0*/  FSETP.GEU.AND P0, PT, R4, R19, PT ;  /* 0x000000130400720b */ /* 0x000fc80003f0e000 */
[----:B------:R-:W-:-:S04]  /*25e0*/  FSETP.GT.AND P0, PT, R4, RZ, !P0 ;  /* 0x000000ff0400720b */ /* 0x000fc80004704000 */
[----:B------:R-:W-:Y:S02]  /*25f0*/  FSEL R19, R4, R19, P0 ;  /* 0x0000001304137208 */ /* 0x000fe40000000000 */
[----:B------:R-:W-:-:S07]  /*2600*/  SEL R0, R7, R0, P0 ;  /* 0x0000000007007207 */ /* 0x000fce0000000000 */
.L_x_37:
[----:B------:R-:W-:Y:S01]  /*2610*/  ISETP.NE.AND P0, PT, R0, -0x1, PT ;  /* 0xffffffff0000780c */ /* 0x000fe20003f05270 */
[----:B------:R-:W-:Y:S01]  /*2620*/  BSSY.RECONVERGENT B2, `(.L_x_76) ;  /* 0x00000ab000027945 */ /* 0x000fe20003800200 */
[----:B------:R-:W-:Y:S02]  /*2630*/  CS2R R8, SRZ ;  /* 0x0000000000087805 */ /* 0x000fe4000001ff00 */
[----:B------:R-:W-:-:S09]  /*2640*/  MOV R7, RZ ;  /* 0x000000ff00077202 */ /* 0x000fd20000000f00 */
[----:B------:R-:W-:Y:S05]  /*2650*/  @!P0 BRA `(.L_x_77) ;  /* 0x00000008009c8947 */ /* 0x000fea0003800000 */
[----:B------:R-:W0:Y:S02]  /*2660*/  LDC.64 R4, c[0x0][0x390] ;  /* 0x0000e400ff047b82 */ /* 0x000e240000000a00 */
[----:B0-----:R-:W-:-:S05]  /*2670*/  IMAD.WIDE R4, R0, 0x20, R4 ;  /* 0x0000002000047825 */ /* 0x001fca00078e0204 */
[----:B------:R-:W2:Y:S04]  /*2680*/  LDG.E.U8 R0, desc[UR10][R4.64+0x1c] ;  /* 0x00001c0a04007981 */ /* 0x000ea8000c1e1100 */
[----:B------:R0:W5:Y:S04]  /*2690*/  LDG.E R9, desc[UR10][R4.64+0x10] ;  /* 0x0000100a04097981 */ /* 0x000168000c1e1900 */
[----:B------:R0:W5:Y:S04]  /*26a0*/  LDG.E R8, desc[UR10][R4.64+0x14] ;  /* 0x0000140a04087981 */ /* 0x000168000c1e1900 */
[----:B------:R0:W5:Y:S01]  /*26b0*/  LDG.E R7, desc[UR10][R4.64+0x18] ;  /* 0x0000180a04077981 */ /* 0x000162000c1e1900 */
[----:B--2---:R-:W-:-:S13]  /*26c0*/  ISETP.NE.AND P0, PT, R0, RZ, PT ;  /* 0x000000ff0000720c */ /* 0x004fda0003f05270 */
[----:B0-----:R-:W-:Y:S05]  /*26d0*/  @P0 BRA `(.L_x_77) ;  /* 0x00000008007c0947 */ /* 0x001fea0003800000 */
[----:B------:R-:W2:Y:S01]  /*26e0*/  LDG.E R11, desc[UR10][R4.64] ;  /* 0x0000000a040b7981 */ /* 0x000ea2000c1e1900 */
[----:B------:R-:W0:Y:S03]  /*26f0*/  LDCU UR4, c[0x0][0x39c] ;  /* 0x00007380ff0477ac */ /* 0x000e260008000800 */
[----:B------:R-:W3:Y:S01]  /*2700*/  LDG.E R3, desc[UR10][R4.64+0x4] ;  /* 0x0000040a04037981 */ /* 0x000ee2000c1e1900 */
[----:B------:R-:W1:Y:S03]  /*2710*/  LDCU.64 UR6, c[0x0][0x3a0] ;  /* 0x00007400ff0677ac */ /* 0x000e660008000a00 */
[----:B------:R-:W4:Y:S01]  /*2720*/  LDG.E R2, desc[UR10][R4.64+0x8] ;  /* 0x0000080a04027981 */ /* 0x000f22000c1e1900 */
[----:B------:R-:W-:Y:S01]  /*2730*/  BSSY.RECONVERGENT B0, `(.L_x_78) ;  /* 0x0000017000007945 */ /* 0x000fe20003800200 */
[C---:B0-----:R-:W-:Y:S01]  /*2740*/  FFMA R14, R19.reuse, R14, UR4 ;  /* 0x00000004130e7e23 */ /* 0x041fe2000800000e */
[C---:B-1----:R-:W-:Y:S01]  /*2750*/  FFMA R20, R19.reuse, R20, UR6 ;  /* 0x0000000613147e23 */ /* 0x042fe20008000014 */
[----:B------:R-:W-:-:S02]  /*2760*/  FFMA R15, R19, R15, UR7 ;  /* 0x00000007130f7e23 */ /* 0x000fc4000800000f */
[----:B--2---:R-:W-:Y:S01]  /*2770*/  FADD R22, -R11, R14 ;  /* 0x0000000e0b167221 */ /* 0x004fe20000000100 */
[----:B---3--:R-:W-:-:S03]  /*2780*/  FADD R0, -R3, R20 ;  /* 0x0000001403007221 */ /* 0x008fc60000000100 */
[----:B------:R-:W-:Y:S01]  /*2790*/  FMUL R3, R22, R22 ;  /* 0x0000001616037220 */ /* 0x000fe20000400000 */
[----:B----4-:R-:W-:-:S03]  /*27a0*/  FADD R2, -R2, R15 ;  /* 0x0000000f02027221 */ /* 0x010fc60000000100 */
        /* <DEDUP_REMOVED lines=8> */
[----:B-----5:R-:W-:Y:S05]  /*2830*/  CALL.REL.NOINC `($__internal_0_$__cuda_sm20_sqrt_rn_f32_slowpath) ;  /* 0x0000000800647944 */ /* 0x020fea0003c00000 */
[----:B------:R-:W-:Y:S01]  /*2840*/  MOV R21, R18 ;  /* 0x0000001200157202 */ /* 0x000fe20000000f00 */
[----:B------:R-:W-:Y:S06]  /*2850*/  BRA `(.L_x_80) ;  /* 0x0000000000107947 */ /* 0x000fec0003800000 */
.L_x_79:
[----:B------:R-:W-:Y:S01]  /*2860*/  FMUL.FTZ R21, R4, R3 ;  /* 0x0000000304157220 */ /* 0x000fe20000410000 */
[----:B------:R-:W-:-:S03]  /*2870*/  FMUL.FTZ R3, R3, 0.5 ;  /* 0x3f00000003037820 */ /* 0x000fc60000410000 */
[----:B------:R-:W-:-:S04]  /*2880*/  FFMA R4, -R21, R21, R4 ;  /* 0x0000001515047223 */ /* 0x000fc80000000104 */
[----:B------:R-:W-:-:S07]  /*2890*/  FFMA R21, R4, R3, R21 ;  /* 0x0000000304157223 */ /* 0x000fce0000000015 */
.L_x_80:
[----:B------:R-:W-:Y:S05]  /*28a0*/  BSYNC.RECONVERGENT B0 ;  /* 0x0000000000007941 */ /* 0x000fea0003800200 */
.L_x_78:
        /* <DEDUP_REMOVED lines=17> */
[----:B-----5:R-:W-:Y:S05]  /*29c0*/  CALL.REL.NOINC `($__internal_1_$__cuda_sm3x_div_rn_noftz_f32_slowpath) ;  /* 0x0000000800547944 */ /* 0x020fea0003c00000 */
.L_x_84:
[----:B------:R-:W-:Y:S05]  /*29d0*/  BSYNC.RECONVERGENT B4 ;  /* 0x0000000000047941 */ /* 0x000fea0003800200 */
.L_x_83:
        /* <DEDUP_REMOVED lines=14> */
[----:B------:R-:W-:-:S07]  /*2ac0*/  MOV R5, R3 ;  /* 0x0000000300057202 */ /* 0x000fce0000000f00 */
.L_x_86:
[----:B------:R-:W-:Y:S05]  /*2ad0*/  BSYNC.RECONVERGENT B4 ;  /* 0x0000000000047941 */ /* 0x000fea0003800200 */
.L_x_85:
        /* <DEDUP_REMOVED lines=13> */
.L_x_88:
[----:B------:R-:W-:Y:S05]  /*2bb0*/  BSYNC.RECONVERGENT B4 ;  /* 0x0000000000047941 */ /* 0x000fea0003800200 */
.L_x_87:
[----:B------:R-:W-:-:S07]  /*2bc0*/  MOV R4, R3 ;  /* 0x0000000300047202 */ /* 0x000fce0000000f00 */
.L_x_82:
[----:B------:R-:W-:Y:S05]  /*2bd0*/  BSYNC.RECONVERGENT B3 ;  /* 0x0000000000037941 */ /* 0x000fea0003800200 */
.L_x_81:
[----:B------:R-:W-:Y:S01]  /*2be0*/  FADD R0, RZ, -R20 ;  /* 0x80000014ff007221 */ /* 0x000fe20000000000 */
[----:B------:R-:W-:Y:S01]  /*2bf0*/  FADD R20, RZ, -R14 ;  /* 0x8000000eff147221 */ /* 0x000fe20000000000 */
[----:B------:R-:W-:Y:S01]  /*2c00*/  FADD R2, RZ, -R15 ;  /* 0x8000000fff027221 */ /* 0x000fe20000000000 */
[----:B------:R-:W-:Y:S01]  /*2c10*/  BSSY.RECONVERGENT B0, `(.L_x_89) ;  /* 0x0000012000007945 */ /* 0x000fe20003800200 */
[----:B------:R-:W-:Y:S01]  /*2c20*/  FMUL R3, R0, R0 ;  /* 0x0000000000037220 */ /* 0x000fe20000400000 */
[----:B------:R-:W-:-:S03]  /*2c30*/  HFMA2 R21, -RZ, RZ, 0, 0 ;  /* 0x00000000ff157431 */ /* 0x000fc600000001ff */
        /* <DEDUP_REMOVED lines=11> */
.L_x_90:
[----:B------:R-:W-:Y:S01]  /*2cf0*/  FMUL.FTZ R15, R12, R3 ;  /* 0x000000030c0f7220 */ /* 0x000fe20000410000 */
[----:B------:R-:W-:-:S03]  /*2d00*/  FMUL.FTZ R3, R3, 0.5 ;  /* 0x3f00000003037820 */ /* 0x000fc60000410000 */
[----:B------:R-:W-:-:S04]  /*2d10*/  FFMA R12, -R15, R15, R12 ;  /* 0x0000000f0f0c7223 */ /* 0x000fc8000000010c */
[----:B------:R-:W-:-:S07]  /*2d20*/  FFMA R15, R12, R3, R15 ;  /* 0x000000030c0f7223 */ /* 0x000fce000000000f */
.L_x_91:
[----:B------:R-:W-:Y:S05]  /*2d30*/  BSYNC.RECONVERGENT B0 ;  /* 0x0000000000007941 */ /* 0x000fea0003800200 */
.L_x_89:
[----:B------:R-:W-:Y:S01]  /*2d40*/  FSETP.GEU.AND P0, PT, R15, 9.9999999747524270788e-07, PT ;  /* 0x358637bd0f00780b */ /* 0x000fe20003f0e000 */
[----:B------:R-:W-:Y:S01]  /*2d50*/  BSSY.RECONVERGENT B3, `(.L_x_92) ;  /* 0x0000030000037945 */ /* 0x000fe20003800200 */
[----:B------:R-:W-:Y:S01]  /*2d60*/  HFMA2 R14, -RZ, RZ, 0, 0 ;  /* 0x00000000ff0e7431 */ /* 0x000fe200000001ff */
[----:B------:R-:W-:-:S10]  /*2d70*/  MOV R3, RZ ;  /* 0x000000ff00037202 */ /* 0x000fd40000000f00 */
        /* <DEDUP_REMOVED lines=14> */
.L_x_95:
[----:B------:R-:W-:Y:S05]  /*2e60*/  BSYNC.RECONVERGENT B4 ;  /* 0x0000000000047941 */ /* 0x000fea0003800200 */
.L_x_94:
        /* <DEDUP_REMOVED lines=14> */
.L_x_97:
[----:B------:R-:W-:Y:S05]  /*2f50*/  BSYNC.RECONVERGENT B4 ;  /* 0x0000000000047941 */ /* 0x000fea0003800200 */
.L_x_96:
        /* <DEDUP_REMOVED lines=14> */
.L_x_98:
[----:B------:R-:W-:Y:S05]  /*3040*/  BSYNC.RECONVERGENT B4 ;  /* 0x0000000000047941 */ /* 0x000fea0003800200 */
.L_x_93:
[----:B------:R-:W-:Y:S05]  /*3050*/  BSYNC.RECONVERGENT B3 ;  /* 0x0000000000037941 */ /* 0x000fea0003800200 */
.L_x_92:
[----:B------:R-:W-:-:S04]  /*3060*/  FMUL R14, R14, R5 ;  /* 0x000000050e0e7220 */ /* 0x000fc80000400000 */
[----:B------:R-:W-:-:S04]  /*3070*/  FFMA R6, R21, R6, R14 ;  /* 0x0000000615067223 */ /* 0x000fc8000000000e */
[----:B------:R-:W-:-:S05]  /*3080*/  FFMA R3, R3, R4, R6 ;  /* 0x0000000403037223 */ /* 0x000fca0000000006 */
[----:B------:R-:W-:-:S05]  /*3090*/  FMNMX R0, R3, 0.10000000149011611938, !PT ;  /* 0x3dcccccd03007809 */ /* 0x000fca0007800000 */
[-C--:B-----5:R-:W-:Y:S01]  /*30a0*/  FMUL R9, R9, R0.reuse ;  /* 0x0000000009097220 */ /* 0x0a0fe20000400000 */
[-C--:B------:R-:W-:Y:S01]  /*30b0*/  FMUL R8, R8, R0.reuse ;  /* 0x0000000008087220 */ /* 0x080fe20000400000 */
[----:B------:R-:W-:-:S07]  /*30c0*/  FMUL R7, R7, R0 ;  /* 0x0000000007077220 */ /* 0x000fce0000400000 */
.L_x_77:
[----:B------:R-:W-:Y:S05]  /*30d0*/  BSYNC.RECONVERGENT B2 ;  /* 0x0000000000027941 */ /* 0x000fea0003800200 */
.L_x_76:
[----:B-----5:R-:W-:Y:S01]  /*30e0*/  FMUL R9, R9, 255 ;  /* 0x437f000009097820 */ /* 0x020fe20000400000 */
[----:B------:R-:W-:Y:S01]  /*30f0*/  FMUL R8, R8, 255 ;  /* 0x437f000008087820 */ /* 0x000fe20000400000 */
[----:B------:R-:W-:Y:S01]  /*3100*/  FMUL R7, R7, 255 ;  /* 0x437f000007077820 */ /* 0x000fe20000400000 */
[----:B------:R-:W0:Y:S01]  /*3110*/  LDC.64 R2, c[0x0][0x380] ;  /* 0x0000e000ff027b82 */ /* 0x000e220000000a00 */
[----:B------:R-:W-:Y:S02]  /*3120*/  UMOV UR4, 0x3340 ;  /* 0x0000334000047882 */ /* 0x000fe40000000000 */
[----:B------:R-:W-:Y:S01]  /*3130*/  F2I.U32.TRUNC.NTZ R9, R9 ;  /* 0x0000000900097305 */ /* 0x000fe2000020f000 */
[----:B------:R-:W-:-:S07]  /*3140*/  MOV R4, UR4 ;  /* 0x0000000400047c02 */ /* 0x000fce0008000f00 */
[----:B------:R-:W1:Y:S08]  /*3150*/  F2I.U32.TRUNC.NTZ R8, R8 ;  /* 0x0000000800087305 */ /* 0x000e70000020f000 */
[----:B------:R-:W2:Y:S01]  /*3160*/  F2I.U32.TRUNC.NTZ R7, R7 ;  /* 0x0000000700077305 */ /* 0x000ea2000020f000 */
[----:B0-----:R-:W-:Y:S01]  /*3170*/  IMAD.WIDE R10, R10, 0x4, R2 ;  /* 0x000000040a0a7825 */ /* 0x001fe200078e0202 */
[----:B-1----:R-:W-:-:S02]  /*3180*/  PRMT R0, R9, 0x3340, R8 ;  /* 0x0000334009007816 */ /* 0x002fc40000000008 */
[----:B--2---:R-:W-:-:S04]  /*3190*/  PRMT R5, R7, R4, 0xffff ;  /* 0x0000ffff07057416 */ /* 0x004fc80000000004 */
[----:B------:R-:W-:-:S05]  /*31a0*/  PRMT R5, R0, 0x5410, R5 ;  /* 0x0000541000057816 */ /* 0x000fca0000000005 */
[----:B------:R-:W-:Y:S01]  /*31b0*/  STG.E desc[UR10][R10.64], R5 ;  /* 0x000000050a007986 */ /* 0x000fe2000c10190a */
[----:B------:R-:W-:Y:S05]  /*31c0*/  EXIT ;  /* 0x000000000000794d */ /* 0x000fea0003800000 */
        .weak           $__internal_0_$__cuda_sm20_sqrt_rn_f32_slowpath
        .type           $__internal_0_$__cuda_sm20_sqrt_rn_f32_slowpath,@function
        .size           $__internal_0_$__cuda_sm20_sqrt_rn_f32_slowpath,($__internal_1_$__cuda_sm3x_div_rn_noftz_f32_slowpath - $__internal_0_$__cuda_sm20_sqrt_rn_f32_slowpath)
$__internal_0_$__cuda_sm20_sqrt_rn_f32_slowpath:
[----:B------:R-:W-:-:S13]  /*31d0*/  LOP3.LUT P0, RZ, R3, 0x7fffffff, RZ, 0xc0, !PT ;  /* 0x7fffffff03ff7812 */ /* 0x000fda000780c0ff */
[----:B------:R-:W-:Y:S01]  /*31e0*/  @!P0 MOV R18, R3 ;  /* 0x0000000300128202 */ /* 0x000fe20000000f00 */
[----:B------:R-:W-:Y:S06]  /*31f0*/  @!P0 BRA `(.L_x_99) ;  /* 0x0000000000408947 */ /* 0x000fec0003800000 */
[----:B------:R-:W-:-:S13]  /*3200*/  FSETP.GEU.FTZ.AND P0, PT, R3, RZ, PT ;  /* 0x000000ff0300720b */ /* 0x000fda0003f1e000 */
[----:B------:R-:W-:Y:S01]  /*3210*/  @!P0 MOV R18, 0x7fffffff ;  /* 0x7fffffff00128802 */ /* 0x000fe20000000f00 */
[----:B------:R-:W-:Y:S06]  /*3220*/  @!P0 BRA `(.L_x_99) ;  /* 0x0000000000348947 */ /* 0x000fec0003800000 */
[----:B------:R-:W-:-:S13]  /*3230*/  FSETP.GTU.FTZ.AND P0, PT, |R3|, +INF , PT ;  /* 0x7f8000000300780b */ /* 0x000fda0003f1c200 */
[----:B------:R-:W-:Y:S01]  /*3240*/  @P0 FADD.FTZ R18, R3, 1 ;  /* 0x3f80000003120421 */ /* 0x000fe20000010000 */
[----:B------:R-:W-:Y:S06]  /*3250*/  @P0 BRA `(.L_x_99) ;  /* 0x0000000000280947 */ /* 0x000fec0003800000 */
[----:B------:R-:W-:-:S13]  /*3260*/  FSETP.NEU.FTZ.AND P0, PT, |R3|, +INF , PT ;  /* 0x7f8000000300780b */ /* 0x000fda0003f1d200 */
[----:B------:R-:W-:-:S04]  /*3270*/  @P0 FFMA R17, R3, 1.84467440737095516160e+19, RZ ;  /* 0x5f80000003110823 */ /* 0x000fc800000000ff */
[----:B------:R-:W0:Y:S02]  /*3280*/  @P0 MUFU.RSQ R18, R17 ;  /* 0x0000001100120308 */ /* 0x000e240000001400 */
[----:B0-----:R-:W-:Y:S01]  /*3290*/  @P0 FMUL.FTZ R16, R17, R18 ;  /* 0x0000001211100220 */ /* 0x001fe20000410000 */
[----:B------:R-:W-:Y:S01]  /*32a0*/  @P0 FMUL.FTZ R11, R18, 0.5 ;  /* 0x3f000000120b0820 */ /* 0x000fe20000410000 */
[----:B------:R-:W-:Y:S02]  /*32b0*/  @!P0 MOV R18, R3 ;  /* 0x0000000300128202 */ /* 0x000fe40000000f00 */
[----:B------:R-:W-:-:S04]  /*32c0*/  @P0 FADD.FTZ R13, -R16, -RZ ;  /* 0x800000ff100d0221 */ /* 0x000fc80000010100 */
[----:B------:R-:W-:-:S04]  /*32d0*/  @P0 FFMA R13, R16, R13, R17 ;  /* 0x0000000d100d0223 */ /* 0x000fc80000000011 */
[----:B------:R-:W-:-:S04]  /*32e0*/  @P0 FFMA R11, R13, R11, R16 ;  /* 0x0000000b0d0b0223 */ /* 0x000fc80000000010 */
[----:B------:R-:W-:-:S07]  /*32f0*/  @P0 FMUL.FTZ R18, R11, 2.3283064365386962891e-10 ;  /* 0x2f8000000b120820 */ /* 0x000fce0000410000 */
.L_x_99:
[----:B------:R-:W-:-:S04]  /*3300*/  HFMA2 R13, -RZ, RZ, 0, 0 ;  /* 0x00000000ff0d7431 */ /* 0x000fc800000001ff */
[----:B------:R-:W-:Y:S05]  /*3310*/  RET.REL.NODEC R12 `(_Z13render_kernelP6uchar4iiPK6Spherei7float3_S4_f) ;  /* 0xffffffcc0c387950 */ /* 0x000fea0003c3ffff */
        .weak           $__internal_1_$__cuda_sm3x_div_rn_noftz_f32_slowpath
        .type           $__internal_1_$__cuda_sm3x_div_rn_noftz_f32_slowpath,@function
        .size           $__internal_1_$__cuda_sm3x_div_rn_noftz_f32_slowpath,(.L_x_113 - $__internal_1_$__cuda_sm3x_div_rn_noftz_f32_slowpath)
$__internal_1_$__cuda_sm3x_div_rn_noftz_f32_slowpath:
[----:B------:R-:W-:Y:S01]  /*3320*/  SHF.R.U32.HI R11, RZ, 0x17, R19 ;  /* 0x00000017ff0b7819 */ /* 0x000fe20000011613 */
[----:B------:R-:W-:Y:S01]  /*3330*/  BSSY.RECONVERGENT B0, `(.L_x_100) ;  /* 0x0000062000007945 */ /* 0x000fe20003800200 */
[----:B------:R-:W-:Y:S02]  /*3340*/  SHF.R.U32.HI R16, RZ, 0x17, R3 ;  /* 0x00000017ff107819 */ /* 0x000fe40000011603 */
[----:B------:R-:W-:Y:S02]  /*3350*/  LOP3.LUT R11, R11, 0xff, RZ, 0xc0, !PT ;  /* 0x000000ff0b0b7812 */ /* 0x000fe400078ec0ff */
[----:B------:R-:W-:Y:S02]  /*3360*/  LOP3.LUT R16, R16, 0xff, RZ, 0xc0, !PT ;  /* 0x000000ff10107812 */ /* 0x000fe400078ec0ff */
[----:B------:R-:W-:Y:S02]  /*3370*/  IADD3 R17, PT, PT, R11, -0x1, RZ ;  /* 0xffffffff0b117810 */ /* 0x000fe40007ffe0ff */
[----:B------:R-:W-:-:S02]  /*3380*/  IADD3 R18, PT, PT, R16, -0x1, RZ ;  /* 0xffffffff10127810 */ /* 0x000fc40007ffe0ff */
[----:B------:R-:W-:-:S04]  /*3390*/  ISETP.GT.U32.AND P0, PT, R17, 0xfd, PT ;  /* 0x000000fd1100780c */ /* 0x000fc80003f04070 */
[----:B------:R-:W-:-:S13]  /*33a0*/  ISETP.GT.U32.OR P0, PT, R18, 0xfd, P0 ;  /* 0x000000fd1200780c */ /* 0x000fda0000704470 */
[----:B------:R-:W-:Y:S01]  /*33b0*/  @!P0 MOV R13, RZ ;  /* 0x000000ff000d8202 */ /* 0x000fe20000000f00 */
[----:B------:R-:W-:Y:S06]  /*33c0*/  @!P0 BRA `(.L_x_101) ;  /* 0x00000000005c8947 */ /* 0x000fec0003800000 */
[----:B------:R-:W-:Y:S02]  /*33d0*/  FSETP.GTU.FTZ.AND P0, PT, |R3|, +INF , PT ;  /* 0x7f8000000300780b */ /* 0x000fe40003f1c200 */
[----:B------:R-:W-:-:S04]  /*33e0*/  FSETP.GTU.FTZ.AND P1, PT, |R19|, +INF , PT ;  /* 0x7f8000001300780b */ /* 0x000fc80003f3c200 */
[----:B------:R-:W-:-:S13]  /*33f0*/  PLOP3.LUT P0, PT, P0, P1, PT, 0xf8, 0x8f ;  /* 0x00000000008f781c */ /* 0x000fda0000703f70 */
[----:B------:R-:W-:Y:S05]  /*3400*/  @P0 BRA `(.L_x_102) ;  /* 0x00000004004c0947 */ /* 0x000fea0003800000 */
[----:B------:R-:W-:-:S13]  /*3410*/  LOP3.LUT P0, RZ, R19, 0x7fffffff, R3, 0xc8, !PT ;  /* 0x7fffffff13ff7812 */ /* 0x000fda000780c803 */
[----:B------:R-:W-:Y:S05]  /*3420*/  @!P0 BRA `(.L_x_103) ;  /* 0x00000004003c8947 */ /* 0x000fea0003800000 */
[----:B------:R-:W-:Y:S02]  /*3430*/  FSETP.NEU.FTZ.AND P2, PT, |R3|, +INF , PT ;  /* 0x7f8000000300780b */ /* 0x000fe40003f5d200 */
[----:B------:R-:W-:Y:S02]  /*3440*/  FSETP.NEU.FTZ.AND P1, PT, |R19|, +INF , PT ;  /* 0x7f8000001300780b */ /* 0x000fe40003f3d200 */
[----:B------:R-:W-:-:S11]  /*3450*/  FSETP.NEU.FTZ.AND P0, PT, |R3|, +INF , PT ;  /* 0x7f8000000300780b */ /* 0x000fd60003f1d200 */
[----:B------:R-:W-:Y:S05]  /*3460*/  @!P1 BRA !P2, `(.L_x_103) ;  /* 0x00000004002c9947 */ /* 0x000fea0005000000 */
[----:B------:R-:W-:-:S04]  /*3470*/  LOP3.LUT P2, RZ, R3, 0x7fffffff, RZ, 0xc0, !PT ;  /* 0x7fffffff03ff7812 */ /* 0x000fc8000784c0ff */
[----:B------:R-:W-:-:S13]  /*3480*/  PLOP3.LUT P1, PT, P1, P2, PT, 0x2f, 0xf2 ;  /* 0x0000000000f2781c */ /* 0x000fda0000f24577 */
[----:B------:R-:W-:Y:S05]  /*3490*/  @P1 BRA `(.L_x_104) ;  /* 0x0000000400181947 */ /* 0x000fea0003800000 */
[----:B------:R-:W-:-:S04]  /*34a0*/  LOP3.LUT P1, RZ, R19, 0x7fffffff, RZ, 0xc0, !PT ;  /* 0x7fffffff13ff7812 */ /* 0x000fc8000782c0ff */
[----:B------:R-:W-:-:S13]  /*34b0*/  PLOP3.LUT P0, PT, P0, P1, PT, 0x2f, 0xf2 ;  /* 0x0000000000f2781c */ /* 0x000fda0000702577 */
[----:B------:R-:W-:Y:S05]  /*34c0*/  @P0 BRA `(.L_x_105) ;  /* 0x0000000400000947 */ /* 0x000fea0003800000 */
[----:B------:R-:W-:Y:S02]  /*34d0*/  ISETP.GE.AND P0, PT, R18, RZ, PT ;  /* 0x000000ff1200720c */ /* 0x000fe40003f06270 */
[----:B------:R-:W-:-:S11]  /*34e0*/  ISETP.GE.AND P1, PT, R17, RZ, PT ;  /* 0x000000ff1100720c */ /* 0x000fd60003f26270 */
[----:B------:R-:W-:Y:S01]  /*34f0*/  @P0 MOV R13, RZ ;  /* 0x000000ff000d0202 */ /* 0x000fe20000000f00 */
[----:B------:R-:W-:Y:S01]  /*3500*/  @!P0 FFMA R3, R3, 1.84467440737095516160e+19, RZ ;  /* 0x5f80000003038823 */ /* 0x000fe200000000ff */
[----:B------:R-:W-:Y:S01]  /*3510*/  @!P0 MOV R13, 0xffffffc0 ;  /* 0xffffffc0000d8802 */ /* 0x000fe20000000f00 */
[----:B------:R-:W-:-:S03]  /*3520*/  @!P1 FFMA R19, R19, 1.84467440737095516160e+19, RZ ;  /* 0x5f80000013139823 */ /* 0x000fc600000000ff */
[----:B------:R-:W-:-:S07]  /*3530*/  @!P1 IADD3 R13, PT, PT, R13, 0x40, RZ ;  /* 0x000000400d0d9810 */ /* 0x000fce0007ffe0ff */
.L_x_101:
[----:B------:R-:W-:Y:S01]  /*3540*/  LEA R18, R11, 0xc0800000, 0x17 ;  /* 0xc08000000b127811 */ /* 0x000fe200078eb8ff */
[----:B------:R-:W-:Y:S01]  /*3550*/  BSSY.RECONVERGENT B1, `(.L_x_106) ;  /* 0x0000036000017945 */ /* 0x000fe20003800200 */
[----:B------:R-:W-:Y:S02]  /*3560*/  IADD3 R16, PT, PT, R16, -0x7f, RZ ;  /* 0xffffff8110107810 */ /* 0x000fe40007ffe0ff */
[----:B------:R-:W-:-:S03]  /*3570*/  IADD3 R23, PT, PT, -R18, R19, RZ ;  /* 0x0000001312177210 */ /* 0x000fc60007ffe1ff */
[C---:B------:R-:W-:Y:S01]  /*3580*/  IMAD R3, R16.reuse, -0x800000, R3 ;  /* 0xff80000010037824 */ /* 0x040fe200078e0203 */
[----:B------:R-:W0:Y:S01]  /*3590*/  MUFU.RCP R17, R23 ;  /* 0x0000001700117308 */ /* 0x000e220000001000 */
[----:B------:R-:W-:Y:S01]  /*35a0*/  FADD.FTZ R18, -R23, -RZ ;  /* 0x800000ff17127221 */ /* 0x000fe20000010100 */
[----:B------:R-:W-:-:S04]  /*35b0*/  IADD3 R16, PT, PT, R16, 0x7f, -R11 ;  /* 0x0000007f10107810 */ /* 0x000fc80007ffe80b */
[----:B------:R-:W-:Y:S01]  /*35c0*/  IADD3 R16, PT, PT, R16, R13, RZ ;  /* 0x0000000d10107210 */ /* 0x000fe20007ffe0ff */
[----:B0-----:R-:W-:-:S04]  /*35d0*/  FFMA R22, R17, R18, 1 ;  /* 0x3f80000011167423 */ /* 0x001fc80000000012 */
[----:B------:R-:W-:-:S04]  /*35e0*/  FFMA R22, R17, R22, R17 ;  /* 0x0000001611167223 */ /* 0x000fc80000000011 */
[----:B------:R-:W-:-:S04]  /*35f0*/  FFMA R17, R3, R22, RZ ;  /* 0x0000001603117223 */ /* 0x000fc800000000ff */
[----:B------:R-:W-:-:S04]  /*3600*/  FFMA R19, R18, R17, R3 ;  /* 0x0000001112137223 */ /* 0x000fc80000000003 */
[----:B------:R-:W-:-:S04]  /*3610*/  FFMA R19, R22, R19, R17 ;  /* 0x0000001316137223 */ /* 0x000fc80000000011 */
[----:B------:R-:W-:-:S04]  /*3620*/  FFMA R18, R18, R19, R3 ;  /* 0x0000001312127223 */ /* 0x000fc80000000003 */
[----:B------:R-:W-:-:S05]  /*3630*/  FFMA R3, R22, R18, R19 ;  /* 0x0000001216037223 */ /* 0x000fca0000000013 */
[----:B------:R-:W-:-:S04]  /*3640*/  SHF.R.U32.HI R11, RZ, 0x17, R3 ;  /* 0x00000017ff0b7819 */ /* 0x000fc80000011603 */
[----:B------:R-:W-:-:S04]  /*3650*/  LOP3.LUT R11, R11, 0xff, RZ, 0xc0, !PT ;  /* 0x000000ff0b0b7812 */ /* 0x000fc800078ec0ff */
[----:B------:R-:W-:-:S04]  /*3660*/  IADD3 R11, PT, PT, R11, R16, RZ ;  /* 0x000000100b0b7210 */ /* 0x000fc80007ffe0ff */
[----:B------:R-:W-:-:S04]  /*3670*/  IADD3 R13, PT, PT, R11, -0x1, RZ ;  /* 0xffffffff0b0d7810 */ /* 0x000fc80007ffe0ff */
[----:B------:R-:W-:-:S13]  /*3680*/  ISETP.GE.U32.AND P0, PT, R13, 0xfe, PT ;  /* 0x000000fe0d00780c */ /* 0x000fda0003f06070 */
[----:B------:R-:W-:Y:S05]  /*3690*/  @!P0 BRA `(.L_x_107) ;  /* 0x0000000000808947 */ /* 0x000fea0003800000 */
[----:B------:R-:W-:-:S13]  /*36a0*/  ISETP.GT.AND P0, PT, R11, 0xfe, PT ;  /* 0x000000fe0b00780c */ /* 0x000fda0003f04270 */
[----:B------:R-:W-:Y:S05]  /*36b0*/  @P0 BRA `(.L_x_108) ;  /* 0x00000000006c0947 */ /* 0x000fea0003800000 */
[----:B------:R-:W-:-:S13]  /*36c0*/  ISETP.GE.AND P0, PT, R11, 0x1, PT ;  /* 0x000000010b00780c */ /* 0x000fda0003f06270 */
[----:B------:R-:W-:Y:S05]  /*36d0*/  @P0 BRA `(.L_x_109) ;  /* 0x0000000000740947 */ /* 0x000fea0003800000 */
[----:B------:R-:W-:Y:S02]  /*36e0*/  ISETP.GE.AND P0, PT, R11, -0x18, PT ;  /* 0xffffffe80b00780c */ /* 0x000fe40003f06270 */
[----:B------:R-:W-:-:S11]  /*36f0*/  LOP3.LUT R3, R3, 0x80000000, RZ, 0xc0, !PT ;  /* 0x8000000003037812 */ /* 0x000fd600078ec0ff */
[----:B------:R-:W-:Y:S05]  /*3700*/  @!P0 BRA `(.L_x_109) ;  /* 0x0000000000688947 */ /* 0x000fea0003800000 */
[CCC-:B------:R-:W-:Y:S01]  /*3710*/  FFMA.RZ R13, R22.reuse, R18.reuse, R19.reuse ;  /* 0x00000012160d7223 */ /* 0x1c0fe2000000c013 */
[CCC-:B------:R-:W-:Y:S01]  /*3720*/  FFMA.RP R16, R22.reuse, R18.reuse, R19.reuse ;  /* 0x0000001216107223 */ /* 0x1c0fe20000008013 */
[----:B------:R-:W-:Y:S01]  /*3730*/  FFMA.RM R19, R22, R18, R19 ;  /* 0x0000001216137223 */ /* 0x000fe20000004013 */
[----:B------:R-:W-:Y:S02]  /*3740*/  IADD3 R17, PT, PT, R11, 0x20, RZ ;  /* 0x000000200b117810 */ /* 0x000fe40007ffe0ff */
[----:B------:R-:W-:Y:S02]  /*3750*/  LOP3.LUT R13, R13, 0x7fffff, RZ, 0xc0, !PT ;  /* 0x007fffff0d0d7812 */ /* 0x000fe400078ec0ff */
[----:B------:R-:W-:Y:S02]  /*3760*/  ISETP.NE.AND P2, PT, R11, RZ, PT ;  /* 0x000000ff0b00720c */ /* 0x000fe40003f45270 */
[----:B------:R-:W-:Y:S02]  /*3770*/  LOP3.LUT R18, R13, 0x800000, RZ, 0xfc, !PT ;  /* 0x008000000d127812 */ /* 0x000fe400078efcff */
[----:B------:R-:W-:-:S02]  /*3780*/  ISETP.NE.AND P1, PT, R11, RZ, PT ;  /* 0x000000ff0b00720c */ /* 0x000fc40003f25270 */
[----:B------:R-:W-:Y:S02]  /*3790*/  IADD3 R11, PT, PT, -R11, RZ, RZ ;  /* 0x000000ff0b0b7210 */ /* 0x000fe40007ffe1ff */
[----:B------:R-:W-:Y:S02]  /*37a0*/  SHF.L.U32 R17, R18, R17, RZ ;  /* 0x0000001112117219 */ /* 0x000fe400000006ff */
[----:B------:R-:W-:Y:S02]  /*37b0*/  FSETP.NEU.FTZ.AND P0, PT, R16, R19, PT ;  /* 0x000000131000720b */ /* 0x000fe40003f1d000 */
[----:B------:R-:W-:Y:S02]  /*37c0*/  SEL R11, R11, RZ, P2 ;  /* 0x000000ff0b0b7207 */ /* 0x000fe40001000000 */
[----:B------:R-:W-:Y:S02]  /*37d0*/  ISETP.NE.AND P1, PT, R17, RZ, P1 ;  /* 0x000000ff1100720c */ /* 0x000fe40000f25270 */
[----:B------:R-:W-:-:S02]  /*37e0*/  SHF.R.U32.HI R18, RZ, R11, R18 ;  /* 0x0000000bff127219 */ /* 0x000fc40000011612 */
[----:B------:R-:W-:Y:S02]  /*37f0*/  PLOP3.LUT P0, PT, P0, P1, PT, 0xf8, 0x8f ;  /* 0x00000000008f781c */ /* 0x000fe40000703f70 */
[----:B------:R-:W-:Y:S02]  /*3800*/  SHF.R.U32.HI R13, RZ, 0x1, R18 ;  /* 0x00000001ff0d7819 */ /* 0x000fe40000011612 */
[----:B------:R-:W-:-:S04]  /*3810*/  SEL R16, RZ, 0x1, !P0 ;  /* 0x00000001ff107807 */ /* 0x000fc80004000000 */
[----:B------:R-:W-:-:S04]  /*3820*/  LOP3.LUT R11, R16, 0x1, R13, 0xf8, !PT ;  /* 0x00000001100b7812 */ /* 0x000fc800078ef80d */
[----:B------:R-:W-:-:S04]  /*3830*/  LOP3.LUT R18, R11, R18, RZ, 0xc0, !PT ;  /* 0x000000120b127212 */ /* 0x000fc800078ec0ff */
[----:B------:R-:W-:-:S04]  /*3840*/  IADD3 R18, PT, PT, R13, R18, RZ ;  /* 0x000000120d127210 */ /* 0x000fc80007ffe0ff */
[----:B------:R-:W-:Y:S01]  /*3850*/  LOP3.LUT R3, R18, R3, RZ, 0xfc, !PT ;  /* 0x0000000312037212 */ /* 0x000fe200078efcff */
[----:B------:R-:W-:Y:S06]  /*3860*/  BRA `(.L_x_109) ;  /* 0x0000000000107947 */ /* 0x000fec0003800000 */
.L_x_108:
[----:B------:R-:W-:-:S04]  /*3870*/  LOP3.LUT R3, R3, 0x80000000, RZ, 0xc0, !PT ;  /* 0x8000000003037812 */ /* 0x000fc800078ec0ff */
[----:B------:R-:W-:Y:S01]  /*3880*/  LOP3.LUT R3, R3, 0x7f800000, RZ, 0xfc, !PT ;  /* 0x7f80000003037812 */ /* 0x000fe200078efcff */
[----:B------:R-:W-:Y:S06]  /*3890*/  BRA `(.L_x_109) ;  /* 0x0000000000047947 */ /* 0x000fec0003800000 */
.L_x_107:
[----:B------:R-:W-:-:S07]  /*38a0*/  LEA R3, R16, R3, 0x17 ;  /* 0x0000000310037211 */ /* 0x000fce00078eb8ff */
.L_x_109:
[----:B------:R-:W-:Y:S05]  /*38b0*/  BSYNC.RECONVERGENT B1 ;  /* 0x0000000000017941 */ /* 0x000fea0003800200 */
.L_x_106:
[----:B------:R-:W-:Y:S05]  /*38c0*/  BRA `(.L_x_110) ;  /* 0x0000000000207947 */ /* 0x000fea0003800000 */
.L_x_105:
[----:B------:R-:W-:-:S04]  /*38d0*/  LOP3.LUT R3, R19, 0x80000000, R3, 0x48, !PT ;  /* 0x8000000013037812 */ /* 0x000fc800078e4803 */
[----:B------:R-:W-:Y:S01]  /*38e0*/  LOP3.LUT R3, R3, 0x7f800000, RZ, 0xfc, !PT ;  /* 0x7f80000003037812 */ /* 0x000fe200078efcff */
[----:B------:R-:W-:Y:S06]  /*38f0*/  BRA `(.L_x_110) ;  /* 0x0000000000147947 */ /* 0x000fec0003800000 */
.L_x_104:
[----:B------:R-:W-:Y:S01]  /*3900*/  LOP3.LUT R3, R19, 0x80000000, R3, 0x48, !PT ;  /* 0x8000000013037812 */ /* 0x000fe200078e4803 */
[----:B------:R-:W-:Y:S06]  /*3910*/  BRA `(.L_x_110) ;  /* 0x00000000000c7947 */ /* 0x000fec0003800000 */
.L_x_103:
[----:B------:R-:W0:Y:S01]  /*3920*/  MUFU.RSQ R3, -QNAN ;  /* 0xffc0000000037908 */ /* 0x000e220000001400 */
[----:B------:R-:W-:Y:S05]  /*3930*/  BRA `(.L_x_110) ;  /* 0x0000000000047947 */ /* 0x000fea0003800000 */
.L_x_102:
[----:B------:R-:W-:-:S07]  /*3940*/  FADD.FTZ R3, R3, R19 ;  /* 0x0000001303037221 */ /* 0x000fce0000010000 */
.L_x_110:
[----:B------:R-:W-:Y:S05]  /*3950*/  BSYNC.RECONVERGENT B0 ;  /* 0x0000000000007941 */ /* 0x000fea0003800200 */
.L_x_100:
[----:B------:R-:W-:-:S04]  /*3960*/  HFMA2 R13, -RZ, RZ, 0, 0 ;  /* 0x00000000ff0d7431 */ /* 0x000fc800000001ff */
[----:B0-----:R-:W-:Y:S05]  /*3970*/  RET.REL.NODEC R12 `(_Z13render_kernelP6uchar4iiPK6Spherei7float3_S4_f) ;  /* 0xffffffc40ca07950 */ /* 0x001fea0003c3ffff */
.L_x_111:
[----:B------:R-:W-:-:S00]  /*3980*/  BRA `(.L_x_111) ;  /* 0xfffffffc00fc7947 */ /* 0x000fc0000383ffff */
[----:B------:R-:W-:-:S00]  /*3990*/  NOP ;  /* 0x0000000000007918 */ /* 0x000fc00000000000 */
        /* <DEDUP_REMOVED lines=14> */
.L_x_113:


//--------------------- .nv.shared.reserved.0     --------------------------
	.section	.nv.shared.reserved.0,"aw",@nobits
	.weak		__nv_reservedSMEM_offset_0_alias
	.size		__nv_reservedSMEM_offset_0_alias, 0, 64
	.other		__nv_reservedSMEM_offset_0_alias,@"STO_CUDA_RESERVED_SHARED STV_DEFAULT"
__nv_reservedSMEM_offset_0_alias:
	.zero		0
	.zero		64


//--------------------- .nv.constant0._Z13render_kernelP6uchar4iiPK6Spherei7float3_S4_f --------------------------
	.section	.nv.constant0._Z13render_kernelP6uchar4iiPK6Spherei7float3_S4_f,"a",@progbits
	.sectionflags	@""
	.align	4
.nv.constant0._Z13render_kernelP6uchar4iiPK6Spherei7float3_S4_f:
	.zero		952


//--------------------- SYMBOLS --------------------------

	.type		.nv.reservedSmem.offset0,@object
	.size		.nv.reservedSmem.offset0,0x4
